	.target	sm_90a

	.elftype	@"ET_EXEC"


//--------------------- .note.nv.tkinfo           --------------------------
	.section	.note.nv.tkinfo,"",@"SHT_NOTE"
	.sectionflags	@"SHF_NOTE_NV_TKINFO"
	.tkinfo
        /*0018*/ 	.word	0x00000002
        /*0030*/ 	.string	""
        /*0030*/ 	.string	"ptxas"
        /*0030*/ 	.string	"Cuda compilation tools, release 13.0, V13.0.88"
        /*0030*/ 	.string	"Build cuda_13.0.r13.0/compiler.36424714_0"
        /*0030*/ 	.string	"-arch sm_90a -m 64 "



//--------------------- .note.nv.cuinfo           --------------------------
	.section	.note.nv.cuinfo,"",@"SHT_NOTE"
	.sectionflags	@"SHF_NOTE_NV_CUINFO"
        /*0018*/ 	.short	0x0002
        /*001a*/ 	.short	0x005a
        /*001c*/ 	.short	0x0082
	.zero		2


//--------------------- .nv.info                  --------------------------
	.section	.nv.info,"",@"SHT_CUDA_INFO"
	.align	4


	//----- nvinfo : EIATTR_REGCOUNT
	.align		4
        /*0000*/ 	.byte	0x04, 0x2f
        /*0002*/ 	.short	(.L_12 - .L_11)
	.align		4
.L_11:
        /*0004*/ 	.word	index@(_ZN7cutlass13device_kernelINS_4gemm6kernel13GemmUniversalIN4cute5tupleIJiiiiEEENS1_10collective13CollectiveMmaINS1_37MainloopSm90TmaGmmaWarpSpecializedFP8ILi5ENS5_IJNS4_1CILi1EEESB_SB_EEENS1_35KernelTmaWarpSpecializedCooperativeEEENS5_IJNSA_ILi128EEENSA_ILi256EEENSA_ILi64EEEEEENS_12float_e5m2_tENS5_IJlSB_lEEESJ_SK_NS4_8TiledMMAINS4_8MMA_AtomIJNS4_4SM904GMMA31MMA_64x256x32_F32E5M2E5M2_SS_TNILNSO_7ScaleInE1ELSQ_1EEEEEENS4_6LayoutINS5_IJNSA_ILi2EEESB_SB_EEENS5_IJSB_NSA_ILi0EEESW_EEEEENS5_IJNS4_10UnderscoreESZ_SZ_EEEEENS4_13SM90_TMA_LOADENS4_14ComposedLayoutINS4_7SwizzleILi2ELi4ELi3EEENS4_18smem_ptr_flag_bitsILi8EEENST_INS5_IJNSA_ILi8EEESH_EEENS5_IJSH_SB_EEEEEEEvNS4_8identityES12_S1C_vS1D_EENS_8epilogue10collective6detail29Sm90TmaWarpSpecializedAdapterINS1G_15DefaultEpilogueISJ_SK_SK_NS1F_6thread17LinearCombinationISJ_Li1EffLNS1K_9ScaleType4KindE0ELNS_15FloatRoundStyleE2ESJ_EENS1_15EpilogueDefaultEEEEEvvEEEEvNT_6ParamsE)
        /*0008*/ 	.word	0x000000a8


	//----- nvinfo : EIATTR_FRAME_SIZE
	.align		4
.L_12:
        /*000c*/ 	.byte	0x04, 0x11
        /*000e*/ 	.short	(.L_14 - .L_13)
	.align		4
.L_13:
        /*0010*/ 	.word	index@(_ZN7cutlass13device_kernelINS_4gemm6kernel13GemmUniversalIN4cute5tupleIJiiiiEEENS1_10collective13CollectiveMmaINS1_37MainloopSm90TmaGmmaWarpSpecializedFP8ILi5ENS5_IJNS4_1CILi1EEESB_SB_EEENS1_35KernelTmaWarpSpecializedCooperativeEEENS5_IJNSA_ILi128EEENSA_ILi256EEENSA_ILi64EEEEEENS_12float_e5m2_tENS5_IJlSB_lEEESJ_SK_NS4_8TiledMMAINS4_8MMA_AtomIJNS4_4SM904GMMA31MMA_64x256x32_F32E5M2E5M2_SS_TNILNSO_7ScaleInE1ELSQ_1EEEEEENS4_6LayoutINS5_IJNSA_ILi2EEESB_SB_EEENS5_IJSB_NSA_ILi0EEESW_EEEEENS5_IJNS4_10UnderscoreESZ_SZ_EEEEENS4_13SM90_TMA_LOADENS4_14ComposedLayoutINS4_7SwizzleILi2ELi4ELi3EEENS4_18smem_ptr_flag_bitsILi8EEENST_INS5_IJNSA_ILi8EEESH_EEENS5_IJSH_SB_EEEEEEEvNS4_8identityES12_S1C_vS1D_EENS_8epilogue10collective6detail29Sm90TmaWarpSpecializedAdapterINS1G_15DefaultEpilogueISJ_SK_SK_NS1F_6thread17LinearCombinationISJ_Li1EffLNS1K_9ScaleType4KindE0ELNS_15FloatRoundStyleE2ESJ_EENS1_15EpilogueDefaultEEEEEvvEEEEvNT_6ParamsE)
        /*0014*/ 	.word	0x00000100


	//----- nvinfo : EIATTR_MIN_STACK_SIZE
	.align		4
.L_14:
        /*0018*/ 	.byte	0x04, 0x12
        /*001a*/ 	.short	(.L_16 - .L_15)
	.align		4
.L_15:
        /*001c*/ 	.word	index@(_ZN7cutlass13device_kernelINS_4gemm6kernel13GemmUniversalIN4cute5tupleIJiiiiEEENS1_10collective13CollectiveMmaINS1_37MainloopSm90TmaGmmaWarpSpecializedFP8ILi5ENS5_IJNS4_1CILi1EEESB_SB_EEENS1_35KernelTmaWarpSpecializedCooperativeEEENS5_IJNSA_ILi128EEENSA_ILi256EEENSA_ILi64EEEEEENS_12float_e5m2_tENS5_IJlSB_lEEESJ_SK_NS4_8TiledMMAINS4_8MMA_AtomIJNS4_4SM904GMMA31MMA_64x256x32_F32E5M2E5M2_SS_TNILNSO_7ScaleInE1ELSQ_1EEEEEENS4_6LayoutINS5_IJNSA_ILi2EEESB_SB_EEENS5_IJSB_NSA_ILi0EEESW_EEEEENS5_IJNS4_10UnderscoreESZ_SZ_EEEEENS4_13SM90_TMA_LOADENS4_14ComposedLayoutINS4_7SwizzleILi2ELi4ELi3EEENS4_18smem_ptr_flag_bitsILi8EEENST_INS5_IJNSA_ILi8EEESH_EEENS5_IJSH_SB_EEEEEEEvNS4_8identityES12_S1C_vS1D_EENS_8epilogue10collective6detail29Sm90TmaWarpSpecializedAdapterINS1G_15DefaultEpilogueISJ_SK_SK_NS1F_6thread17LinearCombinationISJ_Li1EffLNS1K_9ScaleType4KindE0ELNS_15FloatRoundStyleE2ESJ_EENS1_15EpilogueDefaultEEEEEvvEEEEvNT_6ParamsE)
        /*0020*/ 	.word	0x00000100
.L_16:


//--------------------- .nv.compat                --------------------------
	.section	.nv.compat,"",@"SHT_CUDA_COMPAT_INFO"
	.align	4
        /*0000*/ 	.byte	0x02, 0x09, 0x01, 0x00, 0x02, 0x02, 0x04, 0x00, 0x02, 0x05, 0x05, 0x00, 0x03, 0x07, 0x01, 0x01
        /*0010*/ 	.byte	0x02, 0x03, 0x01, 0x00, 0x02, 0x06, 0x01, 0x00, 0x04, 0x0b, 0x08, 0x00, 0x00, 0x00, 0x00, 0x00
        /*0020*/ 	.byte	0x00, 0x00, 0x00, 0x00


//--------------------- .nv.info._ZN7cutlass13device_kernelINS_4gemm6kernel13GemmUniversalIN4cute5tupleIJiiiiEEENS1_10collective13CollectiveMmaINS1_37MainloopSm90TmaGmmaWarpSpecializedFP8ILi5ENS5_IJNS4_1CILi1EEESB_SB_EEENS1_35KernelTmaWarpSpecializedCooperativeEEENS5_IJNSA_ILi128EEENSA_ILi256EEENSA_ILi64EEEEEENS_12float_e5m2_tENS5_IJlSB_lEEESJ_SK_NS4_8TiledMMAINS4_8MMA_AtomIJNS4_4SM904GMMA31MMA_64x256x32_F32E5M2E5M2_SS_TNILNSO_7ScaleInE1ELSQ_1EEEEEENS4_6LayoutINS5_IJNSA_ILi2EEESB_SB_EEENS5_IJSB_NSA_ILi0EEESW_EEEEENS5_IJNS4_10UnderscoreESZ_SZ_EEEEENS4_13SM90_TMA_LOADENS4_14ComposedLayoutINS4_7SwizzleILi2ELi4ELi3EEENS4_18smem_ptr_flag_bitsILi8EEENST_INS5_IJNSA_ILi8EEESH_EEENS5_IJSH_SB_EEEEEEEvNS4_8identityES12_S1C_vS1D_EENS_8epilogue10collective6detail29Sm90TmaWarpSpecializedAdapterINS1G_15DefaultEpilogueISJ_SK_SK_NS1F_6thread17LinearCombinationISJ_Li1EffLNS1K_9ScaleType4KindE0ELNS_15FloatRoundStyleE2ESJ_EENS1_15EpilogueDefaultEEEEEvvEEEEvNT_6ParamsE --------------------------
	.section	.nv.info._ZN7cutlass13device_kernelINS_4gemm6kernel13GemmUniversalIN4cute5tupleIJiiiiEEENS1_10collective13CollectiveMmaINS1_37MainloopSm90TmaGmmaWarpSpecializedFP8ILi5ENS5_IJNS4_1CILi1EEESB_SB_EEENS1_35KernelTmaWarpSpecializedCooperativeEEENS5_IJNSA_ILi128EEENSA_ILi256EEENSA_ILi64EEEEEENS_12float_e5m2_tENS5_IJlSB_lEEESJ_SK_NS4_8TiledMMAINS4_8MMA_AtomIJNS4_4SM904GMMA31MMA_64x256x32_F32E5M2E5M2_SS_TNILNSO_7ScaleInE1ELSQ_1EEEEEENS4_6LayoutINS5_IJNSA_ILi2EEESB_SB_EEENS5_IJSB_NSA_ILi0EEESW_EEEEENS5_IJNS4_10UnderscoreESZ_SZ_EEEEENS4_13SM90_TMA_LOADENS4_14ComposedLayoutINS4_7SwizzleILi2ELi4ELi3EEENS4_18smem_ptr_flag_bitsILi8EEENST_INS5_IJNSA_ILi8EEESH_EEENS5_IJSH_SB_EEEEEEEvNS4_8identityES12_S1C_vS1D_EENS_8epilogue10collective6detail29Sm90TmaWarpSpecializedAdapterINS1G_15DefaultEpilogueISJ_SK_SK_NS1F_6thread17LinearCombinationISJ_Li1EffLNS1K_9ScaleType4KindE0ELNS_15FloatRoundStyleE2ESJ_EENS1_15EpilogueDefaultEEEEEvvEEEEvNT_6ParamsE,"",@"SHT_CUDA_INFO"
	.sectionflags	@""
	.align	4


	//----- nvinfo : EIATTR_CUDA_API_VERSION
	.align		4
        /*0000*/ 	.byte	0x04, 0x37
        /*0002*/ 	.short	(.L_18 - .L_17)
.L_17:
        /*0004*/ 	.word	0x00000082


	//----- nvinfo : EIATTR_KPARAM_INFO
	.align		4
.L_18:
        /*0008*/ 	.byte	0x04, 0x17
        /*000a*/ 	.short	(.L_20 - .L_19)
.L_19:
        /*000c*/ 	.word	0x00000000
        /*0010*/ 	.short	0x0000
        /*0012*/ 	.short	0x0070
        /*0014*/ 	.byte	0x00, 0xf0, 0x01, 0x10


	//----- nvinfo : EIATTR_SPARSE_MMA_MASK
	.align		4
.L_20:
        /*0018*/ 	.byte	0x03, 0x50
        /*001a*/ 	.short	0x0000


	//----- nvinfo : EIATTR_MAXREG_COUNT
	.align		4
        /*001c*/ 	.byte	0x03, 0x1b
        /*001e*/ 	.short	0x00a8


	//----- nvinfo : EIATTR_NUM_BARRIERS
	.align		4
        /*0020*/ 	.byte	0x02, 0x4c
        /*0022*/ 	.byte	0x01
	.zero		1


	//----- nvinfo : EIATTR_ANNOTATIONS
	.align		4
        /*0024*/ 	.byte	0x04, 0x55
        /*0026*/ 	.short	(.L_22 - .L_21)


	//   ....[0]....
.L_21:
        /*0028*/ 	.word	0x00000001
        /*002c*/ 	.byte	0xb0, 0x05, 0x00, 0x00, 0x01, 0x00, 0x00, 0x00, 0xd0, 0x05, 0x00, 0x00, 0x01, 0x00, 0x00, 0x00
        /* <DEDUP_REMOVED lines=193> */
        /*0c4c*/ 	.byte	0xc0, 0x00, 0x01, 0x00


	//----- nvinfo : EIATTR_MERCURY_ISA_VERSION
	.align		4
.L_22:
        /*0c50*/ 	.byte	0x03, 0x5f
        /*0c52*/ 	.short	0x0101


	//----- nvinfo : EIATTR_INT_WARP_WIDE_INSTR_OFFSETS
	.align		4
        /*0c54*/ 	.byte	0x04, 0x31
        /*0c56*/ 	.short	(.L_24 - .L_23)


	//   ....[0]....
.L_23:
        /*0c58*/ 	.word	0x00000480


	//   ....[1]....
        /*0c5c*/ 	.word	0x00000490


	//   ....[2]....
        /*0c60*/ 	.word	0x000005c0


	//----- nvinfo : EIATTR_COOP_GROUP_MASK_REGIDS
	.align		4
.L_24:
        /*0c64*/ 	.byte	0x04, 0x29
        /*0c66*/ 	.short	(.L_26 - .L_25)


	//   ....[0]....
.L_25:
        /*0c68*/ 	.word	0xffffffff


	//   ....[1]....
        /*0c6c*/ 	.word	0xffffffff


	//   ....[2]....
        /*0c70*/ 	.word	0xffffffff


	//   ....[3]....
        /*0c74*/ 	.word	0xffffffff


	//   ....[4]....
        /*0c78*/ 	.word	0xffffffff


	//----- nvinfo : EIATTR_COOP_GROUP_INSTR_OFFSETS
	.align		4
.L_26:
        /*0c7c*/ 	.byte	0x04, 0x28
        /*0c7e*/ 	.short	(.L_28 - .L_27)


	//   ....[0]....
.L_27:
        /*0c80*/ 	.word	0x00000070


	//   ....[1]....
        /*0c84*/ 	.word	0x00000080


	//   ....[2]....
        /*0c88*/ 	.word	0x000001a0


	//   ....[3]....
        /*0c8c*/ 	.word	0x000003d0


	//   ....[4]....
        /*0c90*/ 	.word	0x00001310


	//----- nvinfo : EIATTR_REG_RECONFIG
	.align		4
.L_28:
        /*0c94*/ 	.byte	0x01, 0x54
	.zero		2


	//----- nvinfo : EIATTR_MBARRIER_INSTR_OFFSETS
	.align		4
        /*0c98*/ 	.byte	0x04, 0x39
        /*0c9a*/ 	.short	(.L_30 - .L_29)


	//   ....[0]....
.L_29:
        /*0c9c*/ 	.word	0x00000320
        /*0ca0*/ 	.word	0x000000ff
        /*0ca4*/ 	.word	0x00000000
        /*0ca8*/ 	.short	0x0100
        /*0caa*/ 	.byte	0x09
	.zero		1


	//   ....[1]....
        /*0cac*/ 	.word	0x00000330
        /*0cb0*/ 	.word	0x000000ff
        /*0cb4*/ 	.word	0x00000028
        /*0cb8*/ 	.short	0x0100
        /*0cba*/ 	.byte	0x09
	.zero		1


	//   ....[2]....
        /*0cbc*/ 	.word	0x00000340
        /*0cc0*/ 	.word	0x000000ff
        /*0cc4*/ 	.word	0x00000008
        /*0cc8*/ 	.short	0x0100
        /*0cca*/ 	.byte	0x09
	.zero		1


	//   ....[3]....
        /*0ccc*/ 	.word	0x00000350
        /*0cd0*/ 	.word	0x000000ff
        /*0cd4*/ 	.word	0x00000030
        /*0cd8*/ 	.short	0x0100
        /*0cda*/ 	.byte	0x09
	.zero		1


	//   ....[4]....
        /*0cdc*/ 	.word	0x00000360
        /*0ce0*/ 	.word	0x000000ff
        /*0ce4*/ 	.word	0x00000010
        /*0ce8*/ 	.short	0x0100
        /*0cea*/ 	.byte	0x09
	.zero		1


	//   ....[5]....
        /*0cec*/ 	.word	0x00000370
        /*0cf0*/ 	.word	0x000000ff
        /*0cf4*/ 	.word	0x00000038
        /*0cf8*/ 	.short	0x0100
        /*0cfa*/ 	.byte	0x09
	.zero		1


	//   ....[6]....
        /*0cfc*/ 	.word	0x00000380
        /*0d00*/ 	.word	0x000000ff
        /*0d04*/ 	.word	0x00000018
        /*0d08*/ 	.short	0x0100
        /*0d0a*/ 	.byte	0x09
	.zero		1


	//   ....[7]....
        /*0d0c*/ 	.word	0x00000390
        /*0d10*/ 	.word	0x000000ff
        /*0d14*/ 	.word	0x00000040
        /*0d18*/ 	.short	0x0100
        /*0d1a*/ 	.byte	0x09
	.zero		1


	//   ....[8]....
        /*0d1c*/ 	.word	0x000003a0
        /*0d20*/ 	.word	0x000000ff
        /*0d24*/ 	.word	0x00000020
        /*0d28*/ 	.short	0x0100
        /*0d2a*/ 	.byte	0x09
	.zero		1


	//   ....[9]....
        /*0d2c*/ 	.word	0x000003b0
        /*0d30*/ 	.word	0x000000ff
        /*0d34*/ 	.word	0x00000048
        /*0d38*/ 	.short	0x0100
        /*0d3a*/ 	.byte	0x09
	.zero		1


	//   ....[10]....
        /*0d3c*/ 	.word	0x000005f0
        /*0d40*/ 	.word	0x000000ff
        /*0d44*/ 	.word	0x00000060
        /*0d48*/ 	.short	0x0100
        /*0d4a*/ 	.byte	0x06
	.zero		1


	//   ....[11]....
        /*0d4c*/ 	.word	0x00000600
        /*0d50*/ 	.word	0x000000ff
        /*0d54*/ 	.word	0x00000068
        /*0d58*/ 	.short	0x0100
        /*0d5a*/ 	.byte	0x06
	.zero		1


	//   ....[12]....
        /*0d5c*/ 	.word	0x00001b20
        /*0d60*/ 	.word	0x000000ff
        /*0d64*/ 	.word	0x00000000
        /*0d68*/ 	.short	0x010a
        /*0d6a*/ 	.byte	0x06
	.zero		1


	//   ....[13]....
        /*0d6c*/ 	.word	0x00001b60
        /*0d70*/ 	.word	0x000000ff
        /*0d74*/ 	.word	0x00000000
        /*0d78*/ 	.short	0x010a
        /*0d7a*/ 	.byte	0x06
	.zero		1


	//   ....[14]....
        /*0d7c*/ 	.word	0x00002d70
        /*0d80*/ 	.word	0x000000ff
        /*0d84*/ 	.word	0x00000000
        /*0d88*/ 	.short	0x010a
        /*0d8a*/ 	.byte	0x09
	.zero		1


	//   ....[15]....
        /*0d8c*/ 	.word	0x00002db0
        /*0d90*/ 	.word	0x000000ff
        /*0d94*/ 	.word	0x00000000
        /*0d98*/ 	.short	0x010a
        /*0d9a*/ 	.byte	0x09
	.zero		1


	//   ....[16]....
        /*0d9c*/ 	.word	0x00003dd0
        /*0da0*/ 	.word	0x000000ff
        /*0da4*/ 	.word	0x00000000
        /*0da8*/ 	.short	0x0101
        /*0daa*/ 	.byte	0x08
	.zero		1


	//   ....[17]....
        /*0dac*/ 	.word	0x00004fa0
        /*0db0*/ 	.word	0x000000ff
        /*0db4*/ 	.word	0x00000000
        /*0db8*/ 	.short	0x0101
        /*0dba*/ 	.byte	0x08
	.zero		1


	//   ....[18]....
        /*0dbc*/ 	.word	0x0000f250
        /*0dc0*/ 	.word	0x0000000d
        /*0dc4*/ 	.word	0x00000028
        /*0dc8*/ 	.short	0x010a
        /*0dca*/ 	.byte	0x3f
	.zero		1


	//   ....[19]....
        /*0dcc*/ 	.word	0x0000f610
        /*0dd0*/ 	.word	0x00000004
        /*0dd4*/ 	.word	0x00000068
        /*0dd8*/ 	.short	0x0101
        /*0dda*/ 	.byte	0x3f
	.zero		1


	//   ....[20]....
        /*0ddc*/ 	.word	0x0000fd80
        /*0de0*/ 	.word	0x00000007
        /*0de4*/ 	.word	0x00000000
        /*0de8*/ 	.short	0x010a
        /*0dea*/ 	.byte	0x3f
	.zero		1


	//   ....[21]....
        /*0dec*/ 	.word	0x0000fe00
        /*0df0*/ 	.word	0x00000009
        /*0df4*/ 	.word	0x00000000
        /*0df8*/ 	.short	0x010a
        /*0dfa*/ 	.byte	0x3f
	.zero		1


	//   ....[22]....
        /*0dfc*/ 	.word	0x0000fe90
        /*0e00*/ 	.word	0x00000006
        /*0e04*/ 	.word	0x00000000
        /*0e08*/ 	.short	0x010a
        /*0e0a*/ 	.byte	0x3f
	.zero		1


	//   ....[23]....
        /*0e0c*/ 	.word	0x0000ff20
        /*0e10*/ 	.word	0x00000009
        /*0e14*/ 	.word	0x00000000
        /*0e18*/ 	.short	0x010a
        /*0e1a*/ 	.byte	0x3f
	.zero		1


	//   ....[24]....
        /*0e1c*/ 	.word	0x0000ffb0
        /*0e20*/ 	.word	0x00000003
        /*0e24*/ 	.word	0x00000000
        /*0e28*/ 	.short	0x010a
        /*0e2a*/ 	.byte	0x3f
	.zero		1


	//   ....[25]....
        /*0e2c*/ 	.word	0x00010020
        /*0e30*/ 	.word	0x00000003
        /*0e34*/ 	.word	0x00000000
        /*0e38*/ 	.short	0x010a
        /*0e3a*/ 	.byte	0x3f
	.zero		1


	//   ....[26]....
        /*0e3c*/ 	.word	0x00010090
        /*0e40*/ 	.word	0x00000000
        /*0e44*/ 	.word	0x00000000
        /*0e48*/ 	.short	0x010a
        /*0e4a*/ 	.byte	0x3f
	.zero		1


	//   ....[27]....
        /*0e4c*/ 	.word	0x00010170
        /*0e50*/ 	.word	0x0000000d
        /*0e54*/ 	.word	0x00000028
        /*0e58*/ 	.short	0x010a
        /*0e5a*/ 	.byte	0x3f
	.zero		1


	//   ....[28]....
        /*0e5c*/ 	.word	0x00010250
        /*0e60*/ 	.word	0x00000007
        /*0e64*/ 	.word	0x00000000
        /*0e68*/ 	.short	0x010a
        /*0e6a*/ 	.byte	0x3f
	.zero		1


	//   ....[29]....
        /*0e6c*/ 	.word	0x000102a0
        /*0e70*/ 	.word	0x00000009
        /*0e74*/ 	.word	0x00000000
        /*0e78*/ 	.short	0x010a
        /*0e7a*/ 	.byte	0x3f
	.zero		1


	//   ....[30]....
        /*0e7c*/ 	.word	0x000102f0
        /*0e80*/ 	.word	0x00000006
        /*0e84*/ 	.word	0x00000000
        /*0e88*/ 	.short	0x010a
        /*0e8a*/ 	.byte	0x3f
	.zero		1


	//   ....[31]....
        /*0e8c*/ 	.word	0x00010340
        /*0e90*/ 	.word	0x00000009
        /*0e94*/ 	.word	0x00000000
        /*0e98*/ 	.short	0x010a
        /*0e9a*/ 	.byte	0x3f
	.zero		1


	//----- nvinfo : EIATTR_NUM_MBARRIERS
	.align		4
.L_30:
        /*0e9c*/ 	.byte	0x03, 0x38
        /*0e9e*/ 	.short	0x000c


	//----- nvinfo : EIATTR_EXIT_INSTR_OFFSETS
	.align		4
        /*0ea0*/ 	.byte	0x04, 0x1c
        /*0ea2*/ 	.short	(.L_32 - .L_31)


	//   ....[0]....
.L_31:
        /*0ea4*/ 	.word	0x00000660


	//   ....[1]....
        /*0ea8*/ 	.word	0x00000fb0


	//   ....[2]....
        /*0eac*/ 	.word	0x0000e890


	//   ....[3]....
        /*0eb0*/ 	.word	0x0000eee0


	//   ....[4]....
        /*0eb4*/ 	.word	0x00010000


	//----- nvinfo : EIATTR_MAX_THREADS
	.align		4
.L_32:
        /*0eb8*/ 	.byte	0x04, 0x05
        /*0eba*/ 	.short	(.L_34 - .L_33)
.L_33:
        /*0ebc*/ 	.word	0x00000180
        /*0ec0*/ 	.word	0x00000001
        /*0ec4*/ 	.word	0x00000001


	//----- nvinfo : EIATTR_CRS_STACK_SIZE
	.align		4
.L_34:
        /*0ec8*/ 	.byte	0x04, 0x1e
        /*0eca*/ 	.short	(.L_36 - .L_35)
.L_35:
        /*0ecc*/ 	.word	0x00000000


	//----- nvinfo : EIATTR_CBANK_PARAM_SIZE
	.align		4
.L_36:
        /*0ed0*/ 	.byte	0x03, 0x19
        /*0ed2*/ 	.short	0x0470


	//----- nvinfo : EIATTR_PARAM_CBANK
	.align		4
        /*0ed4*/ 	.byte	0x04, 0x0a
        /*0ed6*/ 	.short	(.L_38 - .L_37)
	.align		4
.L_37:
        /*0ed8*/ 	.word	index@(.nv.constant0._ZN7cutlass13device_kernelINS_4gemm6kernel13GemmUniversalIN4cute5tupleIJiiiiEEENS1_10collective13CollectiveMmaINS1_37MainloopSm90TmaGmmaWarpSpecializedFP8ILi5ENS5_IJNS4_1CILi1EEESB_SB_EEENS1_35KernelTmaWarpSpecializedCooperativeEEENS5_IJNSA_ILi128EEENSA_ILi256EEENSA_ILi64EEEEEENS_12float_e5m2_tENS5_IJlSB_lEEESJ_SK_NS4_8TiledMMAINS4_8MMA_AtomIJNS4_4SM904GMMA31MMA_64x256x32_F32E5M2E5M2_SS_TNILNSO_7ScaleInE1ELSQ_1EEEEEENS4_6LayoutINS5_IJNSA_ILi2EEESB_SB_EEENS5_IJSB_NSA_ILi0EEESW_EEEEENS5_IJNS4_10UnderscoreESZ_SZ_EEEEENS4_13SM90_TMA_LOADENS4_14ComposedLayoutINS4_7SwizzleILi2ELi4ELi3EEENS4_18smem_ptr_flag_bitsILi8EEENST_INS5_IJNSA_ILi8EEESH_EEENS5_IJSH_SB_EEEEEEEvNS4_8identityES12_S1C_vS1D_EENS_8epilogue10collective6detail29Sm90TmaWarpSpecializedAdapterINS1G_15DefaultEpilogueISJ_SK_SK_NS1F_6thread17LinearCombinationISJ_Li1EffLNS1K_9ScaleType4KindE0ELNS_15FloatRoundStyleE2ESJ_EENS1_15EpilogueDefaultEEEEEvvEEEEvNT_6ParamsE)
        /*0edc*/ 	.short	0x0210
        /*0ede*/ 	.short	0x0470


	//----- nvinfo : EIATTR_SW_WAR
	.align		4
.L_38:
        /*0ee0*/ 	.byte	0x04, 0x36
        /*0ee2*/ 	.short	(.L_40 - .L_39)
.L_39:
        /*0ee4*/ 	.word	0x00000008
.L_40:


//--------------------- .nv.callgraph             --------------------------
	.section	.nv.callgraph,"",@"SHT_CUDA_CALLGRAPH"
	.align	4
	.sectionentsize	8
	.align		4
        /*0000*/ 	.word	0x00000000
	.align		4
        /*0004*/ 	.word	0xffffffff
	.align		4
        /*0008*/ 	.word	0x00000000
	.align		4
        /*000c*/ 	.word	0xfffffffe
	.align		4
        /*0010*/ 	.word	0x00000000
	.align		4
        /*0014*/ 	.word	0xfffffffd
	.align		4
        /*0018*/ 	.word	0x00000000
	.align		4
        /*001c*/ 	.word	0xfffffffc


//--------------------- .nv.constant4             --------------------------
	.section	.nv.constant4,"a",@progbits
	.align	8
	.align		8
.nv.constant4:
        /*0000*/ 	.dword	_ZN40_INTERNAL_bb4019e2_4_k_cu_dd7d4086_305814cuda3std3__45__cpo5beginE
	.align		8
        /*0008*/ 	.dword	_ZN40_INTERNAL_bb4019e2_4_k_cu_dd7d4086_305814cuda3std3__45__cpo3endE
	.align		8
        /*0010*/ 	.dword	_ZN40_INTERNAL_bb4019e2_4_k_cu_dd7d4086_305814cuda3std3__45__cpo6cbeginE
	.align		8
        /*0018*/ 	.dword	_ZN40_INTERNAL_bb4019e2_4_k_cu_dd7d4086_305814cuda3std3__45__cpo4cendE
	.align		8
        /*0020*/ 	.dword	_ZN40_INTERNAL_bb4019e2_4_k_cu_dd7d4086_305814cuda3std3__442_GLOBAL__N__bb4019e2_4_k_cu_dd7d4086_305816ignoreE
	.align		8
        /*0028*/ 	.dword	_ZN40_INTERNAL_bb4019e2_4_k_cu_dd7d4086_305814cuda3std3__419piecewise_constructE
	.align		8
        /*0030*/ 	.dword	_ZN40_INTERNAL_bb4019e2_4_k_cu_dd7d4086_305814cuda3std3__48in_placeE
	.align		8
        /*0038*/ 	.dword	_ZN40_INTERNAL_bb4019e2_4_k_cu_dd7d4086_305814cuda3std6ranges3__45__cpo4swapE
	.align		8
        /*0040*/ 	.dword	_ZN40_INTERNAL_bb4019e2_4_k_cu_dd7d4086_305814cuda3std6ranges3__45__cpo9iter_moveE
	.align		8
        /*0048*/ 	.dword	_ZN40_INTERNAL_bb4019e2_4_k_cu_dd7d4086_305814cute7productE
	.align		8
        /*0050*/ 	.dword	_ZN40_INTERNAL_bb4019e2_4_k_cu_dd7d4086_305814cute1_E


//--------------------- .text._ZN7cutlass13device_kernelINS_4gemm6kernel13GemmUniversalIN4cute5tupleIJiiiiEEENS1_10collective13CollectiveMmaINS1_37MainloopSm90TmaGmmaWarpSpecializedFP8ILi5ENS5_IJNS4_1CILi1EEESB_SB_EEENS1_35KernelTmaWarpSpecializedCooperativeEEENS5_IJNSA_ILi128EEENSA_ILi256EEENSA_ILi64EEEEEENS_12float_e5m2_tENS5_IJlSB_lEEESJ_SK_NS4_8TiledMMAINS4_8MMA_AtomIJNS4_4SM904GMMA31MMA_64x256x32_F32E5M2E5M2_SS_TNILNSO_7ScaleInE1ELSQ_1EEEEEENS4_6LayoutINS5_IJNSA_ILi2EEESB_SB_EEENS5_IJSB_NSA_ILi0EEESW_EEEEENS5_IJNS4_10UnderscoreESZ_SZ_EEEEENS4_13SM90_TMA_LOADENS4_14ComposedLayoutINS4_7SwizzleILi2ELi4ELi3EEENS4_18smem_ptr_flag_bitsILi8EEENST_INS5_IJNSA_ILi8EEESH_EEENS5_IJSH_SB_EEEEEEEvNS4_8identityES12_S1C_vS1D_EENS_8epilogue10collective6detail29Sm90TmaWarpSpecializedAdapterINS1G_15DefaultEpilogueISJ_SK_SK_NS1F_6thread17LinearCombinationISJ_Li1EffLNS1K_9ScaleType4KindE0ELNS_15FloatRoundStyleE2ESJ_EENS1_15EpilogueDefaultEEEEEvvEEEEvNT_6ParamsE --------------------------
	.section	.text._ZN7cutlass13device_kernelINS_4gemm6kernel13GemmUniversalIN4cute5tupleIJiiiiEEENS1_10collective13CollectiveMmaINS1_37MainloopSm90TmaGmmaWarpSpecializedFP8ILi5ENS5_IJNS4_1CILi1EEESB_SB_EEENS1_35KernelTmaWarpSpecializedCooperativeEEENS5_IJNSA_ILi128EEENSA_ILi256EEENSA_ILi64EEEEEENS_12float_e5m2_tENS5_IJlSB_lEEESJ_SK_NS4_8TiledMMAINS4_8MMA_AtomIJNS4_4SM904GMMA31MMA_64x256x32_F32E5M2E5M2_SS_TNILNSO_7ScaleInE1ELSQ_1EEEEEENS4_6LayoutINS5_IJNSA_ILi2EEESB_SB_EEENS5_IJSB_NSA_ILi0EEESW_EEEEENS5_IJNS4_10UnderscoreESZ_SZ_EEEEENS4_13SM90_TMA_LOADENS4_14ComposedLayoutINS4_7SwizzleILi2ELi4ELi3EEENS4_18smem_ptr_flag_bitsILi8EEENST_INS5_IJNSA_ILi8EEESH_EEENS5_IJSH_SB_EEEEEEEvNS4_8identityES12_S1C_vS1D_EENS_8epilogue10collective6detail29Sm90TmaWarpSpecializedAdapterINS1G_15DefaultEpilogueISJ_SK_SK_NS1F_6thread17LinearCombinationISJ_Li1EffLNS1K_9ScaleType4KindE0ELNS_15FloatRoundStyleE2ESJ_EENS1_15EpilogueDefaultEEEEEvvEEEEvNT_6ParamsE,"ax",@progbits
	.align	128
.text._ZN7cutlass13device_kernelINS_4gemm6kernel13GemmUniversalIN4cute5tupleIJiiiiEEENS1_10collective13CollectiveMmaINS1_37MainloopSm90TmaGmmaWarpSpecializedFP8ILi5ENS5_IJNS4_1CILi1EEESB_SB_EEENS1_35KernelTmaWarpSpecializedCooperativeEEENS5_IJNSA_ILi128EEENSA_ILi256EEENSA_ILi64EEEEEENS_12float_e5m2_tENS5_IJlSB_lEEESJ_SK_NS4_8TiledMMAINS4_8MMA_AtomIJNS4_4SM904GMMA31MMA_64x256x32_F32E5M2E5M2_SS_TNILNSO_7ScaleInE1ELSQ_1EEEEEENS4_6LayoutINS5_IJNSA_ILi2EEESB_SB_EEENS5_IJSB_NSA_ILi0EEESW_EEEEENS5_IJNS4_10UnderscoreESZ_SZ_EEEEENS4_13SM90_TMA_LOADENS4_14ComposedLayoutINS4_7SwizzleILi2ELi4ELi3EEENS4_18smem_ptr_flag_bitsILi8EEENST_INS5_IJNSA_ILi8EEESH_EEENS5_IJSH_SB_EEEEEEEvNS4_8identityES12_S1C_vS1D_EENS_8epilogue10collective6detail29Sm90TmaWarpSpecializedAdapterINS1G_15DefaultEpilogueISJ_SK_SK_NS1F_6thread17LinearCombinationISJ_Li1EffLNS1K_9ScaleType4KindE0ELNS_15FloatRoundStyleE2ESJ_EENS1_15EpilogueDefaultEEEEEvvEEEEvNT_6ParamsE:
        .type           _ZN7cutlass13device_kernelINS_4gemm6kernel13GemmUniversalIN4cute5tupleIJiiiiEEENS1_10collective13CollectiveMmaINS1_37MainloopSm90TmaGmmaWarpSpecializedFP8ILi5ENS5_IJNS4_1CILi1EEESB_SB_EEENS1_35KernelTmaWarpSpecializedCooperativeEEENS5_IJNSA_ILi128EEENSA_ILi256EEENSA_ILi64EEEEEENS_12float_e5m2_tENS5_IJlSB_lEEESJ_SK_NS4_8TiledMMAINS4_8MMA_AtomIJNS4_4SM904GMMA31MMA_64x256x32_F32E5M2E5M2_SS_TNILNSO_7ScaleInE1ELSQ_1EEEEEENS4_6LayoutINS5_IJNSA_ILi2EEESB_SB_EEENS5_IJSB_NSA_ILi0EEESW_EEEEENS5_IJNS4_10UnderscoreESZ_SZ_EEEEENS4_13SM90_TMA_LOADENS4_14ComposedLayoutINS4_7SwizzleILi2ELi4ELi3EEENS4_18smem_ptr_flag_bitsILi8EEENST_INS5_IJNSA_ILi8EEESH_EEENS5_IJSH_SB_EEEEEEEvNS4_8identityES12_S1C_vS1D_EENS_8epilogue10collective6detail29Sm90TmaWarpSpecializedAdapterINS1G_15DefaultEpilogueISJ_SK_SK_NS1F_6thread17LinearCombinationISJ_Li1EffLNS1K_9ScaleType4KindE0ELNS_15FloatRoundStyleE2ESJ_EENS1_15EpilogueDefaultEEEEEvvEEEEvNT_6ParamsE,@function
        .size           _ZN7cutlass13device_kernelINS_4gemm6kernel13GemmUniversalIN4cute5tupleIJiiiiEEENS1_10collective13CollectiveMmaINS1_37MainloopSm90TmaGmmaWarpSpecializedFP8ILi5ENS5_IJNS4_1CILi1EEESB_SB_EEENS1_35KernelTmaWarpSpecializedCooperativeEEENS5_IJNSA_ILi128EEENSA_ILi256EEENSA_ILi64EEEEEENS_12float_e5m2_tENS5_IJlSB_lEEESJ_SK_NS4_8TiledMMAINS4_8MMA_AtomIJNS4_4SM904GMMA31MMA_64x256x32_F32E5M2E5M2_SS_TNILNSO_7ScaleInE1ELSQ_1EEEEEENS4_6LayoutINS5_IJNSA_ILi2EEESB_SB_EEENS5_IJSB_NSA_ILi0EEESW_EEEEENS5_IJNS4_10UnderscoreESZ_SZ_EEEEENS4_13SM90_TMA_LOADENS4_14ComposedLayoutINS4_7SwizzleILi2ELi4ELi3EEENS4_18smem_ptr_flag_bitsILi8EEENST_INS5_IJNSA_ILi8EEESH_EEENS5_IJSH_SB_EEEEEEEvNS4_8identityES12_S1C_vS1D_EENS_8epilogue10collective6detail29Sm90TmaWarpSpecializedAdapterINS1G_15DefaultEpilogueISJ_SK_SK_NS1F_6thread17LinearCombinationISJ_Li1EffLNS1K_9ScaleType4KindE0ELNS_15FloatRoundStyleE2ESJ_EENS1_15EpilogueDefaultEEEEEvvEEEEvNT_6ParamsE,(.L_x_331 - _ZN7cutlass13device_kernelINS_4gemm6kernel13GemmUniversalIN4cute5tupleIJiiiiEEENS1_10collective13CollectiveMmaINS1_37MainloopSm90TmaGmmaWarpSpecializedFP8ILi5ENS5_IJNS4_1CILi1EEESB_SB_EEENS1_35KernelTmaWarpSpecializedCooperativeEEENS5_IJNSA_ILi128EEENSA_ILi256EEENSA_ILi64EEEEEENS_12float_e5m2_tENS5_IJlSB_lEEESJ_SK_NS4_8TiledMMAINS4_8MMA_AtomIJNS4_4SM904GMMA31MMA_64x256x32_F32E5M2E5M2_SS_TNILNSO_7ScaleInE1ELSQ_1EEEEEENS4_6LayoutINS5_IJNSA_ILi2EEESB_SB_EEENS5_IJSB_NSA_ILi0EEESW_EEEEENS5_IJNS4_10UnderscoreESZ_SZ_EEEEENS4_13SM90_TMA_LOADENS4_14ComposedLayoutINS4_7SwizzleILi2ELi4ELi3EEENS4_18smem_ptr_flag_bitsILi8EEENST_INS5_IJNSA_ILi8EEESH_EEENS5_IJSH_SB_EEEEEEEvNS4_8identityES12_S1C_vS1D_EENS_8epilogue10collective6detail29Sm90TmaWarpSpecializedAdapterINS1G_15DefaultEpilogueISJ_SK_SK_NS1F_6thread17LinearCombinationISJ_Li1EffLNS1K_9ScaleType4KindE0ELNS_15FloatRoundStyleE2ESJ_EENS1_15EpilogueDefaultEEEEEvvEEEEvNT_6ParamsE)
        .other          _ZN7cutlass13device_kernelINS_4gemm6kernel13GemmUniversalIN4cute5tupleIJiiiiEEENS1_10collective13CollectiveMmaINS1_37MainloopSm90TmaGmmaWarpSpecializedFP8ILi5ENS5_IJNS4_1CILi1EEESB_SB_EEENS1_35KernelTmaWarpSpecializedCooperativeEEENS5_IJNSA_ILi128EEENSA_ILi256EEENSA_ILi64EEEEEENS_12float_e5m2_tENS5_IJlSB_lEEESJ_SK_NS4_8TiledMMAINS4_8MMA_AtomIJNS4_4SM904GMMA31MMA_64x256x32_F32E5M2E5M2_SS_TNILNSO_7ScaleInE1ELSQ_1EEEEEENS4_6LayoutINS5_IJNSA_ILi2EEESB_SB_EEENS5_IJSB_NSA_ILi0EEESW_EEEEENS5_IJNS4_10UnderscoreESZ_SZ_EEEEENS4_13SM90_TMA_LOADENS4_14ComposedLayoutINS4_7SwizzleILi2ELi4ELi3EEENS4_18smem_ptr_flag_bitsILi8EEENST_INS5_IJNSA_ILi8EEESH_EEENS5_IJSH_SB_EEEEEEEvNS4_8identityES12_S1C_vS1D_EENS_8epilogue10collective6detail29Sm90TmaWarpSpecializedAdapterINS1G_15DefaultEpilogueISJ_SK_SK_NS1F_6thread17LinearCombinationISJ_Li1EffLNS1K_9ScaleType4KindE0ELNS_15FloatRoundStyleE2ESJ_EENS1_15EpilogueDefaultEEEEEvvEEEEvNT_6ParamsE,@"STO_CUDA_ENTRY STV_DEFAULT"
_ZN7cutlass13device_kernelINS_4gemm6kernel13GemmUniversalIN4cute5tupleIJiiiiEEENS1_10collective13CollectiveMmaINS1_37MainloopSm90TmaGmmaWarpSpecializedFP8ILi5ENS5_IJNS4_1CILi1EEESB_SB_EEENS1_35KernelTmaWarpSpecializedCooperativeEEENS5_IJNSA_ILi128EEENSA_ILi256EEENSA_ILi64EEEEEENS_12float_e5m2_tENS5_IJlSB_lEEESJ_SK_NS4_8TiledMMAINS4_8MMA_AtomIJNS4_4SM904GMMA31MMA_64x256x32_F32E5M2E5M2_SS_TNILNSO_7ScaleInE1ELSQ_1EEEEEENS4_6LayoutINS5_IJNSA_ILi2EEESB_SB_EEENS5_IJSB_NSA_ILi0EEESW_EEEEENS5_IJNS4_10UnderscoreESZ_SZ_EEEEENS4_13SM90_TMA_LOADENS4_14ComposedLayoutINS4_7SwizzleILi2ELi4ELi3EEENS4_18smem_ptr_flag_bitsILi8EEENST_INS5_IJNSA_ILi8EEESH_EEENS5_IJSH_SB_EEEEEEEvNS4_8identityES12_S1C_vS1D_EENS_8epilogue10collective6detail29Sm90TmaWarpSpecializedAdapterINS1G_15DefaultEpilogueISJ_SK_SK_NS1F_6thread17LinearCombinationISJ_Li1EffLNS1K_9ScaleType4KindE0ELNS_15FloatRoundStyleE2ESJ_EENS1_15EpilogueDefaultEEEEEvvEEEEvNT_6ParamsE:
[----:B------:R-:W0:Y:S02]  /*0000*/  LDC R1, c[0x0][0x28] ;  /* 0x00000a00ff017b82 */ /* 0x000e240000000800 */
[----:B0-----:R-:W-:Y:S01]  /*0010*/  VIADD R1, R1, 0xffffff00 ;  /* 0xffffff0001017836 */ /* 0x001fe20000000000 */
[----:B------:R-:W0:Y:S01]  /*0020*/  S2R R2, SR_TID.X ;  /* 0x0000000000027919 */ /* 0x000e220000002100 */
[----:B------:R-:W-:Y:S01]  /*0030*/  ELECT P0, URZ, PT ;  /* 0x00000000003f782f */ /* 0x000fe20003800000 */
[----:B------:R-:W-:Y:S01]  /*0040*/  BSSY B0, `(.L_x_0) ;  /* 0x0000015000007945 */ /* 0x000fe20003800000 */
[--C-:B0-----:R-:W-:Y:S02]  /*0050*/  SHF.R.U32.HI R0, RZ, 0x5, R2.reuse ;  /* 0x00000005ff007819 */ /* 0x101fe40000011602 */
[----:B------:R-:W-:-:S03]  /*0060*/  SHF.R.U32.HI R2, RZ, 0x7, R2 ;  /* 0x00000007ff027819 */ /* 0x000fc60000011602 */
[----:B------:R-:W0:Y:S04]  /*0070*/  SHFL.IDX PT, R3, R0, RZ, 0x1f ;  /* 0x00001fff00037589 */ /* 0x000e2800000e0000 */
[----:B------:R-:W1:Y:S01]  /*0080*/  SHFL.IDX PT, R2, R2, RZ, 0x1f ;  /* 0x00001fff02027589 */ /* 0x000e6200000e0000 */
[----:B0-----:R-:W-:Y:S02]  /*0090*/  R2UR UR4, R3 ;  /* 0x00000000030472ca */ /* 0x001fe400000e0000 */
[----:B-1----:R-:W-:-:S11]  /*00a0*/  R2UR UR6, R2 ;  /* 0x00000000020672ca */ /* 0x002fd600000e0000 */
[----:B------:R-:W-:Y:S02]  /*00b0*/  USHF.R.S32.HI UR5, URZ, 0x1f, UR4 ;  /* 0x0000001f3f057899 */ /* 0x000fe40008011404 */
[----:B------:R-:W-:Y:S02]  /*00c0*/  ISETP.NE.OR P0, PT, RZ, UR4, !P0 ;  /* 0x00000004ff007c0c */ /* 0x000fe4000c705670 */
[----:B------:R-:W-:-:S04]  /*00d0*/  ULEA.HI UR5, UR5, UR4, URZ, 0x2 ;  /* 0x0000000405057291 */ /* 0x000fc8000f8f103f */
[----:B------:R-:W-:-:S04]  /*00e0*/  ULOP3.LUT UR5, UR5, 0xfffffffc, URZ, 0xc0, !UPT ;  /* 0xfffffffc05057892 */ /* 0x000fc8000f8ec03f */
[----:B------:R-:W-:-:S03]  /*00f0*/  UIADD3 UR8, UR4, -UR5, URZ ;  /* 0x8000000504087290 */ /* 0x000fc6000fffe03f */
[----:B------:R-:W-:Y:S09]  /*0100*/  @P0 BRA `(.L_x_1) ;  /* 0x0000000000200947 */ /* 0x000ff20003800000 */
[----:B------:R-:W-:Y:S02]  /*0110*/  ULDC.64 UR4, c[0x0][0x198] ;  /* 0x0000660000047ab9 */ /* 0x000fe40000000a00 */
[----:B------:R-:W-:Y:S02]  /*0120*/  UIADD3 UR10, UP0, UR4, 0xf0, URZ ;  /* 0x000000f0040a7890 */ /* 0x000fe4000ff1e03f */
[----:B------:R-:W-:Y:S02]  /*0130*/  UIADD3 UR4, UP1, UR4, 0x1f0, URZ ;  /* 0x000001f004047890 */ /* 0x000fe4000ff3e03f */
[----:B------:R-:W-:Y:S02]  /*0140*/  UIADD3.X UR11, URZ, UR5, URZ, UP0, !UPT ;  /* 0x000000053f0b7290 */ /* 0x000fe400087fe43f */
[----:B------:R-:W-:-:S07]  /*0150*/  UIADD3.X UR5, URZ, UR5, URZ, UP1, !UPT ;  /* 0x000000053f057290 */ /* 0x000fce0008ffe43f */
[----:B------:R0:W-:Y:S02]  /*0160*/  UTMACCTL.PF [UR10] ;  /* 0x000000000a0079b9 */ /* 0x0001e40008040000 */
[----:B------:R0:W-:Y:S02]  /*0170*/  UTMACCTL.PF [UR4] ;  /* 0x00000000040079b9 */ /* 0x0001e40008040000 */
[----:B0-----:R-:W-:Y:S01]  /*0180*/  NOP ;  /* 0x0000000000007918 */ /* 0x001fe20000000000 */
.L_x_1:
[----:B------:R-:W-:Y:S05]  /*0190*/  BSYNC B0 ;  /* 0x0000000000007941 */ /* 0x000fea0003800000 */
.L_x_0:
[----:B------:R-:W0:Y:S01]  /*01a0*/  SHFL.IDX PT, R2, R0, RZ, 0x1f ;  /* 0x00001fff00027589 */ /* 0x000e2200000e0000 */
[----:B------:R-:W-:Y:S01]  /*01b0*/  UISETP.NE.AND UP0, UPT, UR8, 0x3, UPT ;  /* 0x000000030800788c */ /* 0x000fe2000bf05270 */
[----:B------:R-:W-:Y:S01]  /*01c0*/  ISETP.NE.AND P1, PT, RZ, UR6, PT ;  /* 0x00000006ff007c0c */ /* 0x000fe2000bf25270 */
[----:B------:R-:W-:Y:S02]  /*01d0*/  UIADD3 UR10, UR6, -0x1, URZ ;  /* 0xffffffff060a7890 */ /* 0x000fe4000fffe03f */
[----:B------:R-:W-:Y:S02]  /*01e0*/  UISETP.EQ.OR UP0, UPT, UR8, URZ, !UP0 ;  /* 0x0000003f0800728c */ /* 0x000fe4000c702670 */
[----:B------:R-:W-:Y:S02]  /*01f0*/  UISETP.GE.U32.AND UP1, UPT, UR10, 0x2, UPT ;  /* 0x000000020a00788c */ /* 0x000fe4000bf26070 */
[----:B------:R-:W-:-:S04]  /*0200*/  UISETP.EQ.AND UP0, UPT, UR6, URZ, UP0 ;  /* 0x0000003f0600728c */ /* 0x000fc80008702270 */
[----:B------:R-:W-:-:S04]  /*0210*/  USEL UR13, URZ, 0x1, !UP0 ;  /* 0x000000013f0d7887 */ /* 0x000fc8000c000000 */
[----:B------:R-:W-:Y:S01]  /*0220*/  USEL UR13, UR13, 0x2, UP1 ;  /* 0x000000020d0d7887 */ /* 0x000fe20008800000 */
[----:B0-----:R-:W-:-:S13]  /*0230*/  ISETP.NE.AND P0, PT, R2, RZ, PT ;  /* 0x000000ff0200720c */ /* 0x001fda0003f05270 */
[----:B------:R-:W-:Y:S05]  /*0240*/  @P0 BRA `(.L_x_2) ;  /* 0x0000000000600947 */ /* 0x000fea0003800000 */
[----:B------:R-:W0:Y:S01]  /*0250*/  S2UR UR9, SR_CgaCtaId ;  /* 0x00000000000979c3 */ /* 0x000e220000008800 */
[----:B------:R-:W-:Y:S01]  /*0260*/  UMOV UR4, 0x400 ;  /* 0x0000040000047882 */ /* 0x000fe20000000000 */
[----:B------:R-:W-:Y:S01]  /*0270*/  UMOV UR5, 0x1 ;  /* 0x0000000100057882 */ /* 0x000fe20000000000 */
[----:B------:R-:W-:Y:S01]  /*0280*/  UMOV UR6, 0x100 ;  /* 0x0000010000067882 */ /* 0x000fe20000000000 */
[----:B------:R-:W-:Y:S01]  /*0290*/  ELECT P0, URZ, PT ;  /* 0x00000000003f782f */ /* 0x000fe20003800000 */
[----:B------:R-:W-:-:S04]  /*02a0*/  UIADD3 UR6, -UR6, 0x100000, URZ ;  /* 0x0010000006067890 */ /* 0x000fc8000fffe13f */
[----:B------:R-:W-:Y:S02]  /*02b0*/  USHF.L.U32 UR7, UR6, 0xb, URZ ;  /* 0x0000000b06077899 */ /* 0x000fe4000800063f */
[----:B------:R-:W-:Y:S02]  /*02c0*/  USHF.L.U32 UR6, UR6, 0x1, URZ ;  /* 0x0000000106067899 */ /* 0x000fe4000800063f */
[----:B0-----:R-:W-:Y:S02]  /*02d0*/  ULEA UR9, UR9, UR4, 0x18 ;  /* 0x0000000409097291 */ /* 0x001fe4000f8ec03f */
[----:B------:R-:W-:-:S04]  /*02e0*/  UIADD3 UR4, -UR5, 0x100000, URZ ;  /* 0x0010000005047890 */ /* 0x000fc8000fffe13f */
[----:B------:R-:W-:Y:S02]  /*02f0*/  USHF.L.U32 UR5, UR4, 0xb, URZ ;  /* 0x0000000b04057899 */ /* 0x000fe4000800063f */
[----:B------:R-:W-:Y:S01]  /*0300*/  USHF.L.U32 UR4, UR4, 0x1, URZ ;  /* 0x0000000104047899 */ /* 0x000fe2000800063f */
[----:B------:R-:W0:Y:S11]  /*0310*/  FENCE.VIEW.ASYNC.S ;  /* 0x00000000000073c6 */ /* 0x000e360000000000 */
[----:B0-----:R0:W1:Y:S01]  /*0320*/  SYNCS.EXCH.64 URZ, [UR9], UR4 ;  /* 0x00000004093f75b2 */ /* 0x0010620008000100 */
[----:B------:R0:W2:Y:S01]  /*0330*/  SYNCS.EXCH.64 URZ, [UR9+0x28], UR6 ;  /* 0x00002806093f75b2 */ /* 0x0000a20008000100 */
[----:B------:R0:W3:Y:S01]  /*0340*/  SYNCS.EXCH.64 URZ, [UR9+0x8], UR4 ;  /* 0x00000804093f75b2 */ /* 0x0000e20008000100 */
[----:B------:R0:W4:Y:S01]  /*0350*/  SYNCS.EXCH.64 URZ, [UR9+0x30], UR6 ;  /* 0x00003006093f75b2 */ /* 0x0001220008000100 */
[----:B------:R0:W0:Y:S01]  /*0360*/  SYNCS.EXCH.64 URZ, [UR9+0x10], UR4 ;  /* 0x00001004093f75b2 */ /* 0x0000220008000100 */
[----:B------:R0:W0:Y:S01]  /*0370*/  SYNCS.EXCH.64 URZ, [UR9+0x38], UR6 ;  /* 0x00003806093f75b2 */ /* 0x0000220008000100 */
[----:B------:R0:W0:Y:S01]  /*0380*/  SYNCS.EXCH.64 URZ, [UR9+0x18], UR4 ;  /* 0x00001804093f75b2 */ /* 0x0000220008000100 */
[----:B------:R0:W0:Y:S01]  /*0390*/  SYNCS.EXCH.64 URZ, [UR9+0x40], UR6 ;  /* 0x00004006093f75b2 */ /* 0x0000220008000100 */
[----:B------:R0:W0:Y:S01]  /*03a0*/  SYNCS.EXCH.64 URZ, [UR9+0x20], UR4 ;  /* 0x00002004093f75b2 */ /* 0x0000220008000100 */
[----:B------:R0:W0:Y:S01]  /*03b0*/  SYNCS.EXCH.64 URZ, [UR9+0x48], UR6 ;  /* 0x00004806093f75b2 */ /* 0x0000220008000100 */
[----:B------:R-:W-:Y:S01]  /*03c0*/  NOP ;  /* 0x0000000000007918 */ /* 0x000fe20000000000 */
.L_x_2:
[----:B------:R-:W5:Y:S01]  /*03d0*/  SHFL.IDX PT, R0, R0, RZ, 0x1f ;  /* 0x00001fff00007589 */ /* 0x000f6200000e0000 */
[----:B------:R-:W1:Y:S01]  /*03e0*/  LDC R2, c[0x0][0x65c] ;  /* 0x00019700ff027b82 */ /* 0x000e620000000800 */
[----:B------:R-:W-:Y:S01]  /*03f0*/  ELECT P0, URZ, PT ;  /* 0x00000000003f782f */ /* 0x000fe20003800000 */
[----:B------:R-:W-:Y:S01]  /*0400*/  IMAD.MOV.U32 R3, RZ, RZ, RZ ;  /* 0x000000ffff037224 */ /* 0x000fe200078e00ff */
[----:B0-----:R-:W-:Y:S01]  /*0410*/  UMOV UR4, 0x20 ;  /* 0x0000002000047882 */ /* 0x001fe20000000000 */
[----:B------:R-:W-:Y:S01]  /*0420*/  NOP ;  /* 0x0000000000007918 */ /* 0x000fe20000000000 */
[----:B------:R-:W-:Y:S01]  /*0430*/  NOP ;  /* 0x0000000000007918 */ /* 0x000fe20000000000 */
[----:B-----5:R-:W-:Y:S02]  /*0440*/  ISETP.NE.OR P0, PT, R0, RZ, !P0 ;  /* 0x000000ff0000720c */ /* 0x020fe40004705670 */
[----:B-1----:R-:W-:Y:S01]  /*0450*/  ISETP.NE.AND P2, PT, R2, 0x1, PT ;  /* 0x000000010200780c */ /* 0x002fe20003f45270 */
[----:B------:R-:W0:Y:S01]  /*0460*/  S2R R0, SR_CTAID.Y ;  /* 0x0000000000007919 */ /* 0x000e220000002600 */
[----:B------:R-:W1:Y:S09]  /*0470*/  S2R R2, SR_CTAID.X ;  /* 0x0000000000027919 */ /* 0x000e720000002500 */
[----:B------:R-:W-:Y:S01]  /*0480*/  VOTEU.ALL UP0, P0 ;  /* 0x00000000003f7886 */ /* 0x000fe20000000000 */
[----:B------:R-:W-:Y:S01]  /*0490*/  VOTEU.ALL UP1, P0 ;  /* 0x00000000003f7886 */ /* 0x000fe20000020000 */
[----:B------:R-:W1:Y:S01]  /*04a0*/  @P2 LDC R7, c[0x0][0x10] ;  /* 0x00000400ff072b82 */ /* 0x000e620000000800 */
[----:B------:R-:W-:-:S02]  /*04b0*/  @P2 IMAD.MOV.U32 R5, RZ, RZ, RZ ;  /* 0x000000ffff052224 */ /* 0x000fc400078e00ff */
[----:B------:R-:W-:Y:S01]  /*04c0*/  @P2 IMAD.MOV.U32 R11, RZ, RZ, RZ ;  /* 0x000000ffff0b2224 */ /* 0x000fe200078e00ff */
[----:B------:R-:W-:Y:S01]  /*04d0*/  @!UP0 UMOV UR6, 0x400 ;  /* 0x0000040000068882 */ /* 0x000fe20000000000 */
[----:B------:R-:W-:-:S04]  /*04e0*/  @!UP0 UIADD3 UR4, -UR4, 0x100000, URZ ;  /* 0x0010000004048890 */ /* 0x000fc8000fffe13f */
[----:B------:R-:W-:Y:S02]  /*04f0*/  @!UP0 USHF.L.U32 UR5, UR4, 0xb, URZ ;  /* 0x0000000b04058899 */ /* 0x000fe4000800063f */
[----:B------:R-:W-:Y:S01]  /*0500*/  @!UP0 USHF.L.U32 UR4, UR4, 0x1, URZ ;  /* 0x0000000104048899 */ /* 0x000fe2000800063f */
[----:B------:R-:W5:Y:S08]  /*0510*/  @!P2 LDC R9, c[0x0][0xc] ;  /* 0x00000300ff09ab82 */ /* 0x000f700000000800 */
[----:B------:R-:W2:Y:S01]  /*0520*/  @!UP0 S2UR UR7, SR_CgaCtaId ;  /* 0x00000000000789c3 */ /* 0x000ea20000008800 */
[----:B0-----:R-:W-:-:S04]  /*0530*/  @P2 IMAD.MOV.U32 R4, RZ, RZ, R0 ;  /* 0x000000ffff042224 */ /* 0x001fc800078e0000 */
[----:B-1----:R-:W-:-:S04]  /*0540*/  @P2 IMAD.WIDE.U32 R6, R2, R7, R4 ;  /* 0x0000000702062225 */ /* 0x002fc800078e0004 */
[----:B------:R-:W-:Y:S02]  /*0550*/  @P2 IMAD.MOV.U32 R16, RZ, RZ, R6 ;  /* 0x000000ffff102224 */ /* 0x000fe400078e0006 */
[----:B------:R-:W-:Y:S02]  /*0560*/  @P2 IMAD.IADD R17, R7, 0x1, R11 ;  /* 0x0000000107112824 */ /* 0x000fe400078e020b */
[----:B-----5:R-:W-:-:S04]  /*0570*/  @!P2 IMAD.WIDE.U32 R4, R9, R0, R2 ;  /* 0x000000000904a225 */ /* 0x020fc800078e0002 */
[----:B------:R-:W-:Y:S02]  /*0580*/  @!P2 IMAD.MOV.U32 R16, RZ, RZ, R4 ;  /* 0x000000ffff10a224 */ /* 0x000fe400078e0004 */
[----:B------:R-:W-:Y:S01]  /*0590*/  @!P2 IMAD.MOV.U32 R17, RZ, RZ, R5 ;  /* 0x000000ffff11a224 */ /* 0x000fe200078e0005 */
[----:B--2---:R-:W-:Y:S02]  /*05a0*/  @!UP0 ULEA UR6, UR7, UR6, 0x18 ;  /* 0x0000000607068291 */ /* 0x004fe4000f8ec03f */
[----:B------:R0:W-:Y:S01]  /*05b0*/  STL [R1+0x7c], R16 ;  /* 0x00007c1001007387 */ /* 0x0001e20000100800 */
[----:B------:R-:W-:-:S03]  /*05c0*/  VOTEU.ALL UP0, P0 ;  /* 0x00000000003f7886 */ /* 0x000fc60000000000 */
[----:B------:R0:W-:Y:S04]  /*05d0*/  STL [R1+0x78], R17 ;  /* 0x0000781101007387 */ /* 0x0001e80000100800 */
[----:B------:R-:W1:Y:S02]  /*05e0*/  FENCE.VIEW.ASYNC.S ;  /* 0x00000000000073c6 */ /* 0x000e640000000000 */
[----:B-1----:R0:W3:Y:S01]  /*05f0*/  @!UP0 SYNCS.EXCH.64 URZ, [UR6+0x60], UR4 ;  /* 0x00006004063f85b2 */ /* 0x0020e20008000100 */
[----:B------:R0:W3:Y:S01]  /*0600*/  @!UP1 SYNCS.EXCH.64 URZ, [UR6+0x68], UR4 ;  /* 0x00006804063f95b2 */ /* 0x0000e20008000100 */
[----:B------:R-:W-:Y:S01]  /*0610*/  NOP ;  /* 0x0000000000007918 */ /* 0x000fe20000000000 */
[----:B---34-:R-:W-:Y:S06]  /*0620*/  BAR.SYNC.DEFER_BLOCKING 0x0 ;  /* 0x0000000000007b1d */ /* 0x018fec0000010000 */
[----:B0-----:R-:W-:Y:S05]  /*0630*/  @!P1 BRA `(.L_x_3) ;  /* 0x000000e000989947 */ /* 0x001fea0003800000 */
[----:B------:R-:W-:-:S06]  /*0640*/  UISETP.GT.U32.AND UP0, UPT, UR10, 0x1, UPT ;  /* 0x000000010a00788c */ /* 0x000fcc000bf04070 */
[----:B------:R-:W-:-:S13]  /*0650*/  PLOP3.LUT P0, PT, PT, PT, UP0, 0x80, 0x0 ;  /* 0x000000000000781c */ /* 0x000fda0003f0f008 */
[----:B------:R-:W-:Y:S05]  /*0660*/  @P0 EXIT ;  /* 0x000000000000094d */ /* 0x000fea0003800000 */
[----:B------:R-:W-:Y:S01]  /*0670*/  IMAD.MOV.U32 R6, RZ, RZ, -0x1 ;  /* 0xffffffffff067424 */ /* 0x000fe200078e00ff */
[----:B------:R-:W-:Y:S01]  /*0680*/  ULDC.64 UR4, c[0x0][0x650] ;  /* 0x0001940000047ab9 */ /* 0x000fe20000000a00 */
[----:B------:R-:W-:Y:S01]  /*0690*/  IMAD.MOV.U32 R5, RZ, RZ, -0x1 ;  /* 0xffffffffff057424 */ /* 0x000fe200078e00ff */
[----:B------:R-:W-:Y:S01]  /*06a0*/  ISETP.GE.U32.AND P0, PT, R16, UR4, PT ;  /* 0x0000000410007c0c */ /* 0x000fe2000bf06070 */
[----:B------:R-:W-:Y:S01]  /*06b0*/  UMOV UR22, 0xffffffff ;  /* 0xffffffff00167882 */ /* 0x000fe20000000000 */
[----:B------:R0:W-:Y:S01]  /*06c0*/  STL [R1+0x84], R6 ;  /* 0x0000840601007387 */ /* 0x0001e20000100800 */
[----:B------:R-:W-:Y:S02]  /*06d0*/  PRMT R4, RZ, 0x7610, R4 ;  /* 0x00007610ff047816 */ /* 0x000fe40000000004 */
[----:B------:R-:W-:Y:S01]  /*06e0*/  ISETP.GE.U32.AND.EX P0, PT, R17, UR5, PT, P0 ;  /* 0x0000000511007c0c */ /* 0x000fe2000bf06100 */
[----:B------:R0:W-:-:S12]  /*06f0*/  STL [R1+0x80], R5 ;  /* 0x0000800501007387 */ /* 0x0001d80000100800 */
[----:B0-----:R-:W-:Y:S05]  /*0700*/  @P0 BRA `(.L_x_4) ;  /* 0x0000000400680947 */ /* 0x001fea0003800000 */
[----:B------:R-:W0:Y:S01]  /*0710*/  LDC.64 R12, c[0x0][0x628] ;  /* 0x00018a00ff0c7b82 */ /* 0x000e220000000a00 */
[----:B------:R-:W-:Y:S02]  /*0720*/  IMAD.MOV.U32 R4, RZ, RZ, R16 ;  /* 0x000000ffff047224 */ /* 0x000fe400078e0010 */
[----:B------:R-:W-:-:S05]  /*0730*/  IMAD.MOV.U32 R5, RZ, RZ, R17 ;  /* 0x000000ffff057224 */ /* 0x000fca00078e0011 */
[----:B------:R-:W1:Y:S08]  /*0740*/  LDC R10, c[0x0][0x630] ;  /* 0x00018c00ff0a7b82 */ /* 0x000e700000000800 */
[----:B------:R-:W2:Y:S01]  /*0750*/  LDC.64 R14, c[0x0][0x620] ;  /* 0x00018800ff0e7b82 */ /* 0x000ea20000000a00 */
[----:B0-----:R-:W-:-:S04]  /*0760*/  ISETP.NE.U32.AND P0, PT, R12, RZ, PT ;  /* 0x000000ff0c00720c */ /* 0x001fc80003f05070 */
[----:B------:R-:W-:-:S13]  /*0770*/  ISETP.NE.AND.EX P0, PT, R13, RZ, PT, P0 ;  /* 0x000000ff0d00720c */ /* 0x000fda0003f05300 */
[----:B-12---:R-:W-:Y:S05]  /*0780*/  @!P0 BRA `(.L_x_5) ;  /* 0x0000000000288947 */ /* 0x006fea0003800000 */
[----:B------:R-:W0:Y:S02]  /*0790*/  LDC R9, c[0x0][0x634] ;  /* 0x00018d00ff097b82 */ /* 0x000e240000000800 */
[----:B0-----:R-:W-:-:S05]  /*07a0*/  IADD3 R9, P0, R16, R9, RZ ;  /* 0x0000000910097210 */ /* 0x001fca0007f1e0ff */
[----:B------:R-:W-:-:S04]  /*07b0*/  IMAD.X R11, RZ, RZ, R17, P0 ;  /* 0x000000ffff0b7224 */ /* 0x000fc800000e0611 */
[----:B------:R-:W-:-:S04]  /*07c0*/  IMAD.WIDE.U32 R4, R11, R12, RZ ;  /* 0x0000000c0b047225 */ /* 0x000fc800078e00ff */
[----:B------:R-:W-:-:S04]  /*07d0*/  IMAD.WIDE.U32 R6, P0, R9, R13, R4 ;  /* 0x0000000d09067225 */ /* 0x000fc80007800004 */
[----:B------:R-:W-:-:S04]  /*07e0*/  IMAD.WIDE.U32 R4, R9, R12, RZ ;  /* 0x0000000c09047225 */ /* 0x000fc800078e00ff */
[----:B------:R-:W-:Y:S01]  /*07f0*/  IMAD.X R9, RZ, RZ, RZ, P0 ;  /* 0x000000ffff097224 */ /* 0x000fe200000e06ff */
[----:B------:R-:W-:Y:S01]  /*0800*/  IADD3 RZ, P0, R5, R6, RZ ;  /* 0x0000000605ff7210 */ /* 0x000fe20007f1e0ff */
[----:B------:R-:W-:-:S04]  /*0810*/  IMAD.MOV.U32 R8, RZ, RZ, R7 ;  /* 0x000000ffff087224 */ /* 0x000fc800078e0007 */
[----:B------:R-:W-:-:S08]  /*0820*/  IMAD.WIDE.U32.X R4, R11, R13, R8, P0 ;  /* 0x0000000d0b047225 */ /* 0x000fd000000e0408 */
.L_x_5:
[-CC-:B------:R-:W-:Y:S01]  /*0830*/  SHF.R.U64 R24, R4, R10.reuse, R5.reuse ;  /* 0x0000000a04187219 */ /* 0x180fe20000001205 */
[----:B------:R-:W0:Y:S01]  /*0840*/  LDC R8, c[0x0][0x618] ;  /* 0x00018600ff087b82 */ /* 0x000e220000000800 */
[----:B------:R-:W-:Y:S01]  /*0850*/  SHF.R.U32.HI R4, RZ, R10, R5 ;  /* 0x0000000aff047219 */ /* 0x000fe20000011605 */
[----:B------:R-:W-:Y:S01]  /*0860*/  ULDC UR4, c[0x0][0x150] ;  /* 0x0000540000047ab9 */ /* 0x000fe20000000800 */
[----:B------:R-:W-:Y:S01]  /*0870*/  IADD3 R9, P0, RZ, -R24, RZ ;  /* 0x80000018ff097210 */ /* 0x000fe20007f1e0ff */
[----:B------:R-:W-:Y:S01]  /*0880*/  IMAD.MOV.U32 R5, RZ, RZ, R17 ;  /* 0x000000ffff057224 */ /* 0x000fe200078e0011 */
[----:B------:R-:W-:-:S03]  /*0890*/  I2FP.F32.U32 R3, R2 ;  /* 0x0000000200037245 */ /* 0x000fc60000201000 */
[----:B------:R-:W1:Y:S01]  /*08a0*/  LDC.64 R18, c[0x0][0x640] ;  /* 0x00019000ff127b82 */ /* 0x000e620000000a00 */
[----:B------:R-:W-:Y:S02]  /*08b0*/  IMAD.X R11, RZ, RZ, ~R4, P0 ;  /* 0x000000ffff0b7224 */ /* 0x000fe400000e0e04 */
[----:B------:R-:W-:Y:S01]  /*08c0*/  FMUL R3, R3, UR4 ;  /* 0x0000000403037c20 */ /* 0x000fe20008400000 */
[----:B------:R-:W-:Y:S01]  /*08d0*/  IMAD.MOV.U32 R4, RZ, RZ, R16 ;  /* 0x000000ffff047224 */ /* 0x000fe200078e0010 */
[----:B------:R-:W-:Y:S01]  /*08e0*/  ULDC UR4, c[0x0][0x154] ;  /* 0x0000550000047ab9 */ /* 0x000fe20000000800 */
[-C--:B------:R-:W-:Y:S02]  /*08f0*/  IMAD R6, R11, R14.reuse, RZ ;  /* 0x0000000e0b067224 */ /* 0x080fe400078e02ff */
[C---:B------:R-:W-:Y:S01]  /*0900*/  IMAD.WIDE.U32 R4, R9.reuse, R14, R4 ;  /* 0x0000000e09047225 */ /* 0x040fe200078e0004 */
[----:B------:R-:W2:Y:S01]  /*0910*/  LDC R10, c[0x0][0x608] ;  /* 0x00018200ff0a7b82 */ /* 0x000ea20000000800 */
[----:B------:R-:W3:Y:S02]  /*0920*/  F2I.U32.TRUNC.NTZ R3, R3 ;  /* 0x0000000300037305 */ /* 0x000ee4000020f000 */
[----:B------:R-:W-:-:S04]  /*0930*/  IMAD R9, R9, R15, R6 ;  /* 0x0000000f09097224 */ /* 0x000fc800078e0206 */
[----:B------:R-:W-:Y:S01]  /*0940*/  IMAD.IADD R5, R5, 0x1, R9 ;  /* 0x0000000105057824 */ /* 0x000fe200078e0209 */
[----:B------:R-:W4:Y:S01]  /*0950*/  LDC R7, c[0x0][0x144] ;  /* 0x00005100ff077b82 */ /* 0x000f220000000800 */
[----:B------:R-:W-:-:S03]  /*0960*/  IMAD.MOV.U32 R9, RZ, RZ, 0x1 ;  /* 0x00000001ff097424 */ /* 0x000fc600078e00ff */
[----:B0-----:R-:W-:Y:S02]  /*0970*/  SHF.R.U64 R12, R4, R8, R5 ;  /* 0x00000008040c7219 */ /* 0x001fe40000001205 */
[----:B------:R-:W-:Y:S02]  /*0980*/  I2FP.F32.U32 R4, R0 ;  /* 0x0000000000047245 */ /* 0x000fe40000201000 */
[----:B------:R-:W0:Y:S01]  /*0990*/  LDC R14, c[0x0][0x658] ;  /* 0x00019600ff0e7b82 */ /* 0x000e220000000800 */
[----:B-1----:R-:W-:Y:S01]  /*09a0*/  ISETP.NE.U32.AND P0, PT, R18, RZ, PT ;  /* 0x000000ff1200720c */ /* 0x002fe20003f05070 */
[----:B---3--:R-:W-:Y:S02]  /*09b0*/  IMAD.MOV R6, RZ, RZ, -R3 ;  /* 0x000000ffff067224 */ /* 0x008fe400078e0a03 */
[----:B------:R-:W-:Y:S01]  /*09c0*/  FMUL R4, R4, UR4 ;  /* 0x0000000404047c20 */ /* 0x000fe20008400000 */
[----:B------:R-:W-:Y:S01]  /*09d0*/  SHF.R.U32.HI R3, RZ, R8, R5 ;  /* 0x00000008ff037219 */ /* 0x000fe20000011605 */
[----:B------:R-:W-:Y:S01]  /*09e0*/  IMAD.MOV.U32 R5, RZ, RZ, -0x1 ;  /* 0xffffffffff057424 */ /* 0x000fe200078e00ff */
[----:B------:R-:W-:Y:S01]  /*09f0*/  ISETP.NE.AND.EX P0, PT, R19, RZ, PT, P0 ;  /* 0x000000ff1300720c */ /* 0x000fe20003f05300 */
[----:B------:R1:W3:Y:S01]  /*0a00*/  F2I.U32.TRUNC.NTZ R11, R4 ;  /* 0x00000004000b7305 */ /* 0x0002e2000020f000 */
[----:B------:R-:W1:Y:S01]  /*0a10*/  LDC R13, c[0x0][0x148] ;  /* 0x00005200ff0d7b82 */ /* 0x000e620000000800 */
[----:B--2---:R-:W-:-:S02]  /*0a20*/  SHF.R.U64 R23, R12, R10, R3 ;  /* 0x0000000a0c177219 */ /* 0x004fc40000001203 */
[----:B------:R-:W-:-:S05]  /*0a30*/  SHF.R.U32.HI R3, RZ, R10, R3 ;  /* 0x0000000aff037219 */ /* 0x000fca0000011603 */
[----:B------:R-:W2:Y:S01]  /*0a40*/  LDC R17, c[0x0][0x600] ;  /* 0x00018000ff117b82 */ /* 0x000ea20000000800 */
[----:B----4-:R-:W-:-:S07]  /*0a50*/  IMAD R8, R7, R6, R2 ;  /* 0x0000000607087224 */ /* 0x010fce00078e0202 */
[----:B------:R-:W4:Y:S01]  /*0a60*/  LDC R16, c[0x0][0x648] ;  /* 0x00019200ff107b82 */ /* 0x000f220000000800 */
[-C--:B0-----:R-:W-:Y:S02]  /*0a70*/  SHF.L.U32 R2, R5, R14.reuse, RZ ;  /* 0x0000000e05027219 */ /* 0x081fe400000006ff */
[--C-:B------:R-:W-:Y:S02]  /*0a80*/  SHF.R.U64 R22, R23, R14, R3.reuse ;  /* 0x0000000e17167219 */ /* 0x100fe40000001203 */
[----:B------:R-:W-:Y:S02]  /*0a90*/  LOP3.LUT R10, RZ, R2, RZ, 0x33, !PT ;  /* 0x00000002ff0a7212 */ /* 0x000fe400078e33ff */
[-C--:B------:R-:W-:Y:S01]  /*0aa0*/  SHF.R.U32.HI R3, RZ, R14.reuse, R3 ;  /* 0x0000000eff037219 */ /* 0x080fe20000011603 */
[----:B------:R-:W0:Y:S01]  /*0ab0*/  LDC R21, c[0x0][0x638] ;  /* 0x00018e00ff157b82 */ /* 0x000e220000000800 */
[----:B------:R-:W-:Y:S01]  /*0ac0*/  SHF.L.U32 R9, R9, R14, RZ ;  /* 0x0000000e09097219 */ /* 0x000fe200000006ff */
[----:B------:R-:W-:-:S06]  /*0ad0*/  IMAD.MOV.U32 R2, RZ, RZ, R22 ;  /* 0x000000ffff027224 */ /* 0x000fcc00078e0016 */
[----:B------:R-:W0:Y:S01]  /*0ae0*/  LDC R20, c[0x0][0x610] ;  /* 0x00018400ff147b82 */ /* 0x000e220000000800 */
[----:B-1-3--:R-:W-:Y:S05]  /*0af0*/  @!P0 BRA `(.L_x_6) ;  /* 0x0000000000288947 */ /* 0x00afea0003800000 */
[----:B------:R-:W1:Y:S02]  /*0b00*/  LDC R7, c[0x0][0x64c] ;  /* 0x00019300ff077b82 */ /* 0x000e640000000800 */
[----:B-1----:R-:W-:-:S05]  /*0b10*/  IADD3 R7, P0, R22, R7, RZ ;  /* 0x0000000716077210 */ /* 0x002fca0007f1e0ff */
        /* <DEDUP_REMOVED lines=8> */
.L_x_6:
[----:B----4-:R-:W-:Y:S01]  /*0ba0*/  SHF.R.U64 R2, R2, R16, R3 ;  /* 0x0000001002027219 */ /* 0x010fe20000001203 */
[----:B--2---:R-:W-:Y:S01]  /*0bb0*/  VIADD R3, R17, 0xffffffff ;  /* 0xffffffff11037836 */ /* 0x004fe20000000000 */
[----:B------:R-:W-:Y:S01]  /*0bc0*/  LOP3.LUT R10, R23, R10, RZ, 0xc0, !PT ;  /* 0x0000000a170a7212 */ /* 0x000fe200078ec0ff */
[----:B------:R-:W-:Y:S01]  /*0bd0*/  IMAD.MOV R11, RZ, RZ, -R11 ;  /* 0x000000ffff0b7224 */ /* 0x000fe200078e0a0b */
[----:B------:R-:W-:Y:S01]  /*0be0*/  R2UR UR22, R24 ;  /* 0x00000000181672ca */ /* 0x000fe200000e0000 */
[----:B------:R-:W-:Y:S01]  /*0bf0*/  IMAD.MOV R4, RZ, RZ, -R2 ;  /* 0x000000ffff047224 */ /* 0x000fe200078e0a02 */
[----:B------:R-:W-:Y:S01]  /*0c00*/  LOP3.LUT R3, R12, R3, RZ, 0xc0, !PT ;  /* 0x000000030c037212 */ /* 0x000fe200078ec0ff */
[----:B------:R-:W-:Y:S02]  /*0c10*/  @P2 IMAD R8, R13, R11, R0 ;  /* 0x0000000b0d082224 */ /* 0x000fe400078e0200 */
[----:B------:R-:W-:Y:S02]  /*0c20*/  IMAD R9, R9, R2, R10 ;  /* 0x0000000209097224 */ /* 0x000fe400078e020a */
[----:B0-----:R-:W-:-:S02]  /*0c30*/  IMAD R0, R4, R21, R22 ;  /* 0x0000001504007224 */ /* 0x001fc400078e0216 */
[----:B------:R-:W-:Y:S02]  /*0c40*/  IMAD R8, R9, R20, R8 ;  /* 0x0000001409087224 */ /* 0x000fe400078e0208 */
[----:B------:R-:W-:Y:S02]  /*0c50*/  IMAD R3, R0, R17, R3 ;  /* 0x0000001100037224 */ /* 0x000fe400078e0203 */
[----:B------:R-:W-:-:S03]  /*0c60*/  IMAD.MOV.U32 R4, RZ, RZ, 0x1 ;  /* 0x00000001ff047424 */ /* 0x000fc600078e00ff */
[----:B------:R-:W-:Y:S02]  /*0c70*/  SEL R2, R3, R8, !P2 ;  /* 0x0000000803027207 */ /* 0x000fe40005000000 */
[----:B------:R-:W-:-:S03]  /*0c80*/  SEL R0, R8, R3, !P2 ;  /* 0x0000000308007207 */ /* 0x000fc60005000000 */
[----:B------:R0:W-:Y:S04]  /*0c90*/  STL [R1+0x80], R2 ;  /* 0x0000800201007387 */ /* 0x0001e80000100800 */
[----:B------:R0:W-:Y:S02]  /*0ca0*/  STL [R1+0x84], R0 ;  /* 0x0000840001007387 */ /* 0x0001e40000100800 */
.L_x_4:
[----:B------:R-:W-:-:S08]  /*0cb0*/  NOP ;  /* 0x0000000000007918 */ /* 0x000fd00000000000 */
[----:B------:R-:W1:Y:S02]  /*0cc0*/  USETMAXREG.TRY_ALLOC.CTAPOOL UP0, 0xe8 ;  /* 0x000000e8000079c8 */ /* 0x000e640008000600 */
[----:B-1----:R-:W-:-:S13]  /*0cd0*/  PLOP3.LUT P0, PT, PT, PT, UP0, 0x80, 0x0 ;  /* 0x000000000000781c */ /* 0x002fda0003f0f008 */
[----:B------:R-:W-:Y:S05]  /*0ce0*/  @!P0 BRA `(.L_x_4) ;  /* 0xfffffffc00f08947 */ /* 0x000fea000383ffff */
[----:B------:R-:W-:Y:S01]  /*0cf0*/  ULDC.64 UR4, c[0x0][0x598] ;  /* 0x0001660000047ab9 */ /* 0x000fe20000000a00 */
[----:B------:R-:W-:Y:S01]  /*0d00*/  ULDC.64 UR16, c[0x0][0x208] ;  /* 0x0000820000107ab9 */ /* 0x000fe20000000a00 */
[----:B------:R-:W-:-:S04]  /*0d10*/  ISETP.NE.U32.AND P0, PT, RZ, UR4, PT ;  /* 0x00000004ff007c0c */ /* 0x000fc8000bf05070 */
[----:B------:R-:W-:-:S13]  /*0d20*/  ISETP.NE.AND.EX P0, PT, RZ, UR5, PT, P0 ;  /* 0x00000005ff007c0c */ /* 0x000fda000bf05300 */
[----:B------:R-:W-:Y:S05]  /*0d30*/  @!P0 BRA `(.L_x_7) ;  /* 0x0000000000208947 */ /* 0x000fea0003800000 */
[----:B0-----:R-:W0:Y:S02]  /*0d40*/  LDC.64 R2, c[0x0][0x598] ;  /* 0x00016600ff027b82 */ /* 0x001e240000000a00 */
[----:B0-----:R-:W2:Y:S02]  /*0d50*/  LDG.E.64 R2, desc[UR16][R2.64] ;  /* 0x0000001002027981 */ /* 0x001ea4000c1e1b00 */
[----:B--2---:R-:W-:-:S04]  /*0d60*/  ISETP.NE.U32.AND P0, PT, R2, RZ, PT ;  /* 0x000000ff0200720c */ /* 0x004fc80003f05070 */
[----:B------:R-:W-:-:S13]  /*0d70*/  ISETP.NE.AND.EX P0, PT, R3, RZ, PT, P0 ;  /* 0x000000ff0300720c */ /* 0x000fda0003f05300 */
[----:B------:R-:W-:Y:S05]  /*0d80*/  @!P0 BRA `(.L_x_7) ;  /* 0x00000000000c8947 */ /* 0x000fea0003800000 */
[----:B------:R-:W2:Y:S02]  /*0d90*/  LD.E R2, desc[UR16][R2.64] ;  /* 0x0000001002027980 */ /* 0x000ea4000c101900 */
[----:B--2---:R-:W-:Y:S01]  /*0da0*/  R2UR UR20, R2 ;  /* 0x00000000021472ca */ /* 0x004fe200000e0000 */
[----:B------:R-:W-:-:S14]  /*0db0*/  BRA `(.L_x_8) ;  /* 0x0000000000247947 */ /* 0x000fdc0003800000 */
.L_x_7:
[----:B------:R-:W-:Y:S02]  /*0dc0*/  ULDC.64 UR4, c[0x0][0x588] ;  /* 0x0001620000047ab9 */ /* 0x000fe40000000a00 */
[----:B------:R-:W-:-:S04]  /*0dd0*/  ISETP.NE.U32.AND P0, PT, RZ, UR4, PT ;  /* 0x00000004ff007c0c */ /* 0x000fc8000bf05070 */
[----:B------:R-:W-:-:S13]  /*0de0*/  ISETP.NE.AND.EX P0, PT, RZ, UR5, PT, P0 ;  /* 0x00000005ff007c0c */ /* 0x000fda000bf05300 */
[----:B------:R-:W-:Y:S05]  /*0df0*/  @!P0 BRA `(.L_x_9) ;  /* 0x0000000000108947 */ /* 0x000fea0003800000 */
[----:B0-----:R-:W0:Y:S02]  /*0e00*/  LDC.64 R2, c[0x0][0x588] ;  /* 0x00016200ff027b82 */ /* 0x001e240000000a00 */
[----:B0-----:R-:W2:Y:S02]  /*0e10*/  LDG.E R2, desc[UR16][R2.64] ;  /* 0x0000001002027981 */ /* 0x001ea4000c1e1900 */
[----:B--2---:R-:W-:Y:S01]  /*0e20*/  R2UR UR20, R2 ;  /* 0x00000000021472ca */ /* 0x004fe200000e0000 */
[----:B------:R-:W-:-:S14]  /*0e30*/  BRA `(.L_x_8) ;  /* 0x0000000000047947 */ /* 0x000fdc0003800000 */
.L_x_9:
[----:B------:R-:W-:-:S05]  /*0e40*/  ULDC UR20, c[0x0][0x580] ;  /* 0x0001600000147ab9 */ /* 0x000fca0000000800 */
.L_x_8:
[----:B------:R-:W-:Y:S02]  /*0e50*/  ULDC.64 UR4, c[0x0][0x5a0] ;  /* 0x0001680000047ab9 */ /* 0x000fe40000000a00 */
        /* <DEDUP_REMOVED lines=11> */
.L_x_10:
        /* <DEDUP_REMOVED lines=8> */
.L_x_12:
[----:B------:R-:W-:-:S05]  /*0f90*/  ULDC UR19, c[0x0][0x584] ;  /* 0x0001610000137ab9 */ /* 0x000fca0000000800 */
.L_x_11:
[----:B------:R-:W-:-:S13]  /*0fa0*/  LOP3.LUT P0, RZ, R4, 0xff, RZ, 0xc0, !PT ;  /* 0x000000ff04ff7812 */ /* 0x000fda000780c0ff */
[----:B------:R-:W-:Y:S05]  /*0fb0*/  @!P0 EXIT ;  /* 0x000000000000894d */ /* 0x000fea0003800000 */
[----:B------:R-:W-:Y:S01]  /*0fc0*/  ULDC UR4, c[0x0][0x28c] ;  /* 0x0000a30000047ab9 */ /* 0x000fe20000000800 */
[----:B------:R-:W-:Y:S02]  /*0fd0*/  ULOP3.LUT UR21, UR13, 0x1, URZ, 0xfc, !UPT ;  /* 0x000000010d157892 */ /* 0x000fe4000f8efc3f */
[----:B------:R-:W-:-:S04]  /*0fe0*/  UIADD3 UR4, UR4, 0x3f, URZ ;  /* 0x0000003f04047890 */ /* 0x000fc8000fffe03f */
[----:B------:R-:W-:-:S04]  /*0ff0*/  USHF.R.S32.HI UR5, URZ, 0x1f, UR4 ;  /* 0x0000001f3f057899 */ /* 0x000fc80008011404 */
[----:B------:R-:W-:-:S03]  /*1000*/  ULEA.HI UR5, UR5, UR4, URZ, 0x6 ;  /* 0x0000000405057291 */ /* 0x000fc6000f8f303f */
[----:B------:R-:W-:Y:S01]  /*1010*/  UMOV UR4, URZ ;  /* 0x0000003f00047c82 */ /* 0x000fe20008000000 */
[----:B------:R-:W-:-:S03]  /*1020*/  USHF.R.S32.HI UR12, URZ, 0x6, UR5 ;  /* 0x000000063f0c7899 */ /* 0x000fc60008011405 */
[----:B------:R-:W-:-:S09]  /*1030*/  UMOV UR5, URZ ;  /* 0x0000003f00057c82 */ /* 0x000fd20008000000 */
.L_x_293:
[----:B0-----:R-:W0:Y:S01]  /*1040*/  S2R R0, SR_TID.X ;  /* 0x0000000000007919 */ /* 0x001e220000002100 */
[----:B-1----:R-:W1:Y:S01]  /*1050*/  S2UR UR11, SR_CgaCtaId ;  /* 0x00000000000b79c3 */ /* 0x002e620000008800 */
[----:B------:R-:W-:Y:S01]  /*1060*/  UMOV UR14, 0x400 ;  /* 0x00000400000e7882 */ /* 0x000fe20000000000 */
[----:B------:R-:W-:Y:S01]  /*1070*/  UMOV UR6, URZ ;  /* 0x0000003f00067c82 */ /* 0x000fe20008000000 */
[----:B------:R-:W-:Y:S01]  /*1080*/  STL [R1+0x74], RZ ;  /* 0x000074ff01007387 */ /* 0x000fe20000100800 */
[----:B------:R-:W-:Y:S01]  /*1090*/  UMOV UR7, URZ ;  /* 0x0000003f00077c82 */ /* 0x000fe20008000000 */
[----:B------:R-:W-:Y:S01]  /*10a0*/  UMOV UR8, URZ ;  /* 0x0000003f00087c82 */ /* 0x000fe20008000000 */
[----:B------:R-:W-:Y:S01]  /*10b0*/  UMOV UR18, UR5 ;  /* 0x0000000500127c82 */ /* 0x000fe20008000000 */
[----:B------:R-:W-:Y:S01]  /*10c0*/  STL [R1+0x70], RZ ;  /* 0x000070ff01007387 */ /* 0x000fe20000100800 */
[----:B--2---:R-:W2:Y:S01]  /*10d0*/  LDC R2, c[0x0][0x28c] ;  /* 0x0000a300ff027b82 */ /* 0x004ea20000000800 */
[----:B------:R-:W-:-:S02]  /*10e0*/  CS2R R4, SRZ ;  /* 0x0000000000047805 */ /* 0x000fc4000001ff00 */
[----:B------:R-:W-:Y:S01]  /*10f0*/  CS2R R6, SRZ ;  /* 0x0000000000067805 */ /* 0x000fe2000001ff00 */
[----:B------:R-:W-:Y:S01]  /*1100*/  STL [R1+0x6c], RZ ;  /* 0x00006cff01007387 */ /* 0x000fe20000100800 */
[----:B------:R-:W-:Y:S02]  /*1110*/  CS2R R8, SRZ ;  /* 0x0000000000087805 */ /* 0x000fe4000001ff00 */
[----:B------:R-:W-:Y:S02]  /*1120*/  CS2R R10, SRZ ;  /* 0x00000000000a7805 */ /* 0x000fe4000001ff00 */
[----:B------:R-:W-:Y:S01]  /*1130*/  CS2R R12, SRZ ;  /* 0x00000000000c7805 */ /* 0x000fe2000001ff00 */
[----:B------:R-:W-:Y:S01]  /*1140*/  STL [R1+0x68], RZ ;  /* 0x000068ff01007387 */ /* 0x000fe20000100800 */
[----:B------:R-:W-:Y:S02]  /*1150*/  CS2R R14, SRZ ;  /* 0x00000000000e7805 */ /* 0x000fe4000001ff00 */
[----:B------:R-:W-:-:S02]  /*1160*/  CS2R R16, SRZ ;  /* 0x0000000000107805 */ /* 0x000fc4000001ff00 */
[----:B------:R-:W-:Y:S01]  /*1170*/  CS2R R18, SRZ ;  /* 0x0000000000127805 */ /* 0x000fe2000001ff00 */
[----:B------:R-:W-:Y:S01]  /*1180*/  STL [R1+0x64], RZ ;  /* 0x000064ff01007387 */ /* 0x000fe20000100800 */
[----:B------:R-:W-:Y:S02]  /*1190*/  CS2R R20, SRZ ;  /* 0x0000000000147805 */ /* 0x000fe4000001ff00 */
[----:B------:R-:W-:Y:S02]  /*11a0*/  CS2R R22, SRZ ;  /* 0x0000000000167805 */ /* 0x000fe4000001ff00 */
[----:B------:R-:W-:Y:S01]  /*11b0*/  CS2R R152, SRZ ;  /* 0x0000000000987805 */ /* 0x000fe2000001ff00 */
[----:B------:R-:W-:Y:S01]  /*11c0*/  STL [R1+0x60], RZ ;  /* 0x000060ff01007387 */ /* 0x000fe20000100800 */
[----:B-1----:R-:W-:Y:S01]  /*11d0*/  ULEA UR14, UR11, UR14, 0x18 ;  /* 0x0000000e0b0e7291 */ /* 0x002fe2000f8ec03f */
[----:B------:R-:W-:Y:S02]  /*11e0*/  CS2R R154, SRZ ;  /* 0x00000000009a7805 */ /* 0x000fe4000001ff00 */
[----:B------:R-:W-:Y:S01]  /*11f0*/  CS2R R156, SRZ ;  /* 0x00000000009c7805 */ /* 0x000fe2000001ff00 */
[----:B------:R-:W-:Y:S01]  /*1200*/  STL [R1+0x5c], RZ ;  /* 0x00005cff01007387 */ /* 0x000fe20000100800 */
[----:B------:R-:W-:-:S02]  /*1210*/  CS2R R158, SRZ ;  /* 0x00000000009e7805 */ /* 0x000fc4000001ff00 */
[----:B------:R-:W-:Y:S02]  /*1220*/  CS2R R160, SRZ ;  /* 0x0000000000a07805 */ /* 0x000fe4000001ff00 */
[----:B------:R-:W-:Y:S02]  /*1230*/  CS2R R162, SRZ ;  /* 0x0000000000a27805 */ /* 0x000fe4000001ff00 */
[----:B0-----:R-:W-:Y:S01]  /*1240*/  LOP3.LUT R0, R0, 0x80, RZ, 0xc0, !PT ;  /* 0x0000008000007812 */ /* 0x001fe200078ec0ff */
[----:B------:R-:W-:Y:S01]  /*1250*/  STL [R1+0x58], RZ ;  /* 0x000058ff01007387 */ /* 0x000fe20000100800 */
[----:B--2---:R-:W-:Y:S02]  /*1260*/  ISETP.GE.AND P0, PT, R2, 0x1, PT ;  /* 0x000000010200780c */ /* 0x004fe40003f06270 */
[----:B------:R-:W-:Y:S02]  /*1270*/  CS2R R2, SRZ ;  /* 0x0000000000027805 */ /* 0x000fe4000001ff00 */
[----:B------:R-:W-:Y:S01]  /*1280*/  SHF.R.U32.HI R0, RZ, 0x7, R0 ;  /* 0x00000007ff007819 */ /* 0x000fe20000011600 */
[----:B------:R-:W-:Y:S01]  /*1290*/  STL [R1+0x54], RZ ;  /* 0x000054ff01007387 */ /* 0x000fe20000100800 */
[----:B------:R-:W-:-:S02]  /*12a0*/  CS2R R164, SRZ ;  /* 0x0000000000a47805 */ /* 0x000fc4000001ff00 */
[----:B------:R-:W-:Y:S02]  /*12b0*/  CS2R R166, SRZ ;  /* 0x0000000000a67805 */ /* 0x000fe4000001ff00 */
[----:B------:R-:W-:Y:S01]  /*12c0*/  CS2R R168, SRZ ;  /* 0x0000000000a87805 */ /* 0x000fe2000001ff00 */
[----:B------:R-:W-:Y:S01]  /*12d0*/  STL [R1+0x50], RZ ;  /* 0x000050ff01007387 */ /* 0x000fe20000100800 */
[----:B------:R-:W-:Y:S02]  /*12e0*/  CS2R R170, SRZ ;  /* 0x0000000000aa7805 */ /* 0x000fe4000001ff00 */
[----:B------:R-:W-:Y:S02]  /*12f0*/  CS2R R172, SRZ ;  /* 0x0000000000ac7805 */ /* 0x000fe4000001ff00 */
[----:B------:R-:W-:Y:S01]  /*1300*/  CS2R R174, SRZ ;  /* 0x0000000000ae7805 */ /* 0x000fe2000001ff00 */
[----:B------:R-:W0:Y:S01]  /*1310*/  SHFL.IDX PT, R0, R0, RZ, 0x1f ;  /* 0x00001fff00007589 */ /* 0x000e2200000e0000 */
[----:B------:R-:W-:-:S02]  /*1320*/  CS2R R176, SRZ ;  /* 0x0000000000b07805 */ /* 0x000fc4000001ff00 */
[----:B------:R-:W-:Y:S02]  /*1330*/  CS2R R178, SRZ ;  /* 0x0000000000b27805 */ /* 0x000fe4000001ff00 */
[----:B------:R-:W-:Y:S01]  /*1340*/  CS2R R180, SRZ ;  /* 0x0000000000b47805 */ /* 0x000fe2000001ff00 */
[----:B------:R1:W-:Y:S01]  /*1350*/  STL [R1+0x4c], RZ ;  /* 0x00004cff01007387 */ /* 0x0003e20000100800 */
[----:B------:R-:W-:Y:S02]  /*1360*/  CS2R R182, SRZ ;  /* 0x0000000000b67805 */ /* 0x000fe4000001ff00 */
[----:B------:R-:W-:Y:S02]  /*1370*/  CS2R R184, SRZ ;  /* 0x0000000000b87805 */ /* 0x000fe4000001ff00 */
[----:B------:R-:W-:Y:S01]  /*1380*/  CS2R R186, SRZ ;  /* 0x0000000000ba7805 */ /* 0x000fe2000001ff00 */
[----:B------:R1:W-:Y:S01]  /*1390*/  STL [R1+0x48], RZ ;  /* 0x000048ff01007387 */ /* 0x0003e20000100800 */
        /* <DEDUP_REMOVED lines=14> */
[----:B------:R-:W-:Y:S02]  /*1480*/  CS2R R210, SRZ ;  /* 0x0000000000d27805 */ /* 0x000fe4000001ff00 */
[----:B0-----:R-:W-:Y:S01]  /*1490*/  R2UR UR9, R0 ;  /* 0x00000000000972ca */ /* 0x001fe200000e0000 */
[----:B------:R1:W-:Y:S01]  /*14a0*/  STL [R1+0x38], RZ ;  /* 0x000038ff01007387 */ /* 0x0003e20000100800 */
[----:B------:R-:W-:Y:S01]  /*14b0*/  IMAD.MOV.U32 R0, RZ, RZ, RZ ;  /* 0x000000ffff007224 */ /* 0x000fe200078e00ff */
[----:B------:R-:W-:-:S02]  /*14c0*/  CS2R R212, SRZ ;  /* 0x0000000000d47805 */ /* 0x000fc4000001ff00 */
[----:B------:R-:W-:Y:S01]  /*14d0*/  CS2R R214, SRZ ;  /* 0x0000000000d67805 */ /* 0x000fe2000001ff00 */
[----:B------:R1:W-:Y:S01]  /*14e0*/  STL [R1+0x34], RZ ;  /* 0x000034ff01007387 */ /* 0x0003e20000100800 */
[----:B------:R-:W-:Y:S02]  /*14f0*/  CS2R R216, SRZ ;  /* 0x0000000000d87805 */ /* 0x000fe4000001ff00 */
[----:B------:R-:W-:Y:S02]  /*1500*/  CS2R R218, SRZ ;  /* 0x0000000000da7805 */ /* 0x000fe4000001ff00 */
[----:B------:R-:W-:Y:S01]  /*1510*/  CS2R R220, SRZ ;  /* 0x0000000000dc7805 */ /* 0x000fe2000001ff00 */
[----:B------:R1:W-:Y:S01]  /*1520*/  STL [R1+0x30], RZ ;  /* 0x000030ff01007387 */ /* 0x0003e20000100800 */
[----:B------:R-:W-:Y:S02]  /*1530*/  CS2R R222, SRZ ;  /* 0x0000000000de7805 */ /* 0x000fe4000001ff00 */
[----:B------:R-:W-:Y:S01]  /*1540*/  CS2R R224, SRZ ;  /* 0x0000000000e07805 */ /* 0x000fe2000001ff00 */
[----:B------:R-:W-:Y:S01]  /*1550*/  IMAD.MOV.U32 R226, RZ, RZ, RZ ;  /* 0x000000ffffe27224 */ /* 0x000fe200078e00ff */
[----:B------:R1:W-:Y:S01]  /*1560*/  STL [R1+0x2c], RZ ;  /* 0x00002cff01007387 */ /* 0x0003e20000100800 */
[----:B------:R-:W-:Y:S01]  /*1570*/  ULEA.HI UR10, UR9, UR9, URZ, 0x1 ;  /* 0x00000009090a7291 */ /* 0x000fe2000f8f083f */
[----:B------:R-:W-:Y:S01]  /*1580*/  IMAD.U32 R227, RZ, RZ, UR4 ;  /* 0x00000004ffe37e24 */ /* 0x000fe2000f8e00ff */
[----:B------:R-:W-:Y:S01]  /*1590*/  CS2R R24, SRZ ;  /* 0x0000000000187805 */ /* 0x000fe2000001ff00 */
[----:B------:R1:W-:Y:S01]  /*15a0*/  STL [R1+0x28], RZ ;  /* 0x000028ff01007387 */ /* 0x0003e20000100800 */
[----:B------:R-:W-:Y:S01]  /*15b0*/  ULOP3.LUT UR10, UR10, 0xffffe, URZ, 0xc0, !UPT ;  /* 0x000ffffe0a0a7892 */ /* 0x000fe2000f8ec03f */
[----:B------:R-:W-:-:S02]  /*15c0*/  CS2R R26, SRZ ;  /* 0x00000000001a7805 */ /* 0x000fc4000001ff00 */
[----:B------:R-:W-:Y:S01]  /*15d0*/  CS2R R28, SRZ ;  /* 0x00000000001c7805 */ /* 0x000fe2000001ff00 */
[----:B------:R1:W-:Y:S01]  /*15e0*/  STL [R1+0x24], RZ ;  /* 0x000024ff01007387 */ /* 0x0003e20000100800 */
[----:B------:R-:W-:Y:S01]  /*15f0*/  UIADD3 UR10, UR9, -UR10, URZ ;  /* 0x8000000a090a7290 */ /* 0x000fe2000fffe03f */
[----:B---34-:R-:W-:Y:S02]  /*1600*/  CS2R R30, SRZ ;  /* 0x00000000001e7805 */ /* 0x018fe4000001ff00 */
[----:B------:R-:W-:Y:S01]  /*1610*/  CS2R R32, SRZ ;  /* 0x0000000000207805 */ /* 0x000fe2000001ff00 */
[----:B------:R1:W-:Y:S01]  /*1620*/  STL [R1+0x20], RZ ;  /* 0x000020ff01007387 */ /* 0x0003e20000100800 */
[----:B------:R-:W-:Y:S01]  /*1630*/  ULEA UR10, UR10, UR14, 0xc ;  /* 0x0000000e0a0a7291 */ /* 0x000fe2000f8e603f */
[----:B------:R-:W-:Y:S02]  /*1640*/  CS2R R34, SRZ ;  /* 0x0000000000227805 */ /* 0x000fe4000001ff00 */
[----:B------:R-:W-:Y:S01]  /*1650*/  CS2R R36, SRZ ;  /* 0x0000000000247805 */ /* 0x000fe2000001ff00 */
[----:B------:R1:W-:Y:S01]  /*1660*/  STL [R1+0x1c], RZ ;  /* 0x00001cff01007387 */ /* 0x0003e20000100800 */
[----:B------:R-:W-:Y:S01]  /*1670*/  UIADD3 UR10, UR10, 0x100, URZ ;  /* 0x000001000a0a7890 */ /* 0x000fe2000fffe03f */
[----:B------:R-:W-:-:S02]  /*1680*/  CS2R R38, SRZ ;  /* 0x0000000000267805 */ /* 0x000fc4000001ff00 */
[----:B------:R-:W-:Y:S01]  /*1690*/  CS2R R40, SRZ ;  /* 0x0000000000287805 */ /* 0x000fe2000001ff00 */
[----:B------:R1:W-:Y:S01]  /*16a0*/  STL [R1+0x18], RZ ;  /* 0x000018ff01007387 */ /* 0x0003e20000100800 */
[----:B------:R-:W-:Y:S01]  /*16b0*/  USHF.R.U32.HI UR10, URZ, 0x4, UR10 ;  /* 0x000000043f0a7899 */ /* 0x000fe2000801160a */
[----:B------:R-:W-:Y:S02]  /*16c0*/  CS2R R42, SRZ ;  /* 0x00000000002a7805 */ /* 0x000fe4000001ff00 */
[----:B------:R-:W-:Y:S01]  /*16d0*/  CS2R R44, SRZ ;  /* 0x00000000002c7805 */ /* 0x000fe2000001ff00 */
[----:B------:R1:W-:Y:S01]  /*16e0*/  STL [R1+0x14], RZ ;  /* 0x000014ff01007387 */ /* 0x0003e20000100800 */
[----:B------:R-:W-:Y:S01]  /*16f0*/  ULOP3.LUT UR15, UR10, 0x3fff, URZ, 0xc0, !UPT ;  /* 0x00003fff0a0f7892 */ /* 0x000fe2000f8ec03f */
        /* <DEDUP_REMOVED lines=18> */
[----:B------:R1:W-:Y:S01]  /*1820*/  STL [R1], RZ ;  /* 0x000000ff01007387 */ /* 0x0003e20000100800 */
[----:B------:R-:W-:-:S02]  /*1830*/  CS2R R74, SRZ ;  /* 0x00000000004a7805 */ /* 0x000fc4000001ff00 */
[----:B------:R-:W-:Y:S02]  /*1840*/  CS2R R76, SRZ ;  /* 0x00000000004c7805 */ /* 0x000fe4000001ff00 */
[----:B------:R-:W-:Y:S02]  /*1850*/  CS2R R78, SRZ ;  /* 0x00000000004e7805 */ /* 0x000fe4000001ff00 */
[----:B------:R-:W-:Y:S02]  /*1860*/  CS2R R80, SRZ ;  /* 0x0000000000507805 */ /* 0x000fe4000001ff00 */
[----:B------:R-:W-:Y:S02]  /*1870*/  CS2R R82, SRZ ;  /* 0x0000000000527805 */ /* 0x000fe4000001ff00 */
[----:B------:R-:W-:Y:S02]  /*1880*/  CS2R R84, SRZ ;  /* 0x0000000000547805 */ /* 0x000fe4000001ff00 */
        /* <DEDUP_REMOVED lines=32> */
[----:B------:R-:W-:Y:S01]  /*1a90*/  CS2R R150, SRZ ;  /* 0x0000000000967805 */ /* 0x000fe2000001ff00 */
[----:B-1----:R-:W-:Y:S06]  /*1aa0*/  @!P0 BRA `(.L_x_13) ;  /* 0x0000001000688947 */ /* 0x002fec0003800000 */
[----:B------:R-:W-:-:S06]  /*1ab0*/  UISETP.NE.AND UP0, UPT, UR21, 0x3, UPT ;  /* 0x000000031500788c */ /* 0x000fcc000bf05270 */
[----:B------:R-:W-:-:S13]  /*1ac0*/  PLOP3.LUT P1, PT, PT, PT, UP0, 0x80, 0x0 ;  /* 0x000000000000781c */ /* 0x000fda0003f2f008 */
[----:B------:R-:W-:Y:S05]  /*1ad0*/  @!P1 BRA `(.L_x_14) ;  /* 0x0000000000049947 */ /* 0x000fea0003800000 */
[----:B------:R-:W-:Y:S01]  /*1ae0*/  BPT.TRAP 0x1 ;  /* 0x000000040000795c */ /* 0x000fe20000300000 */
.L_x_14:
[----:B------:R-:W-:Y:S01]  /*1af0*/  ULEA UR6, UR5, UR14, 0x3 ;  /* 0x0000000e05067291 */ /* 0x000fe2000f8e183f */
[----:B------:R-:W-:-:S05]  /*1b00*/  IMAD.U32 R0, RZ, RZ, UR4 ;  /* 0x00000004ff007e24 */ /* 0x000fca000f8e00ff */
[----:B------:R-:W-:-:S04]  /*1b10*/  SHF.L.U32 R0, R0, 0x1f, RZ ;  /* 0x0000001f00007819 */ /* 0x000fc800000006ff */
[----:B------:R0:W1:Y:S01]  /*1b20*/  SYNCS.PHASECHK.TRANS64.TRYWAIT P0, [UR6], R0 ;  /* 0x00000000ff0075a7 */ /* 0x0000620008000146 */
[----:B------:R-:W-:Y:S05]  /*1b30*/  @!P1 BRA `(.L_x_15) ;  /* 0x0000000000049947 */ /* 0x000fea0003800000 */
[----:B------:R-:W-:Y:S01]  /*1b40*/  BPT.TRAP 0x1 ;  /* 0x000000040000795c */ /* 0x000fe20000300000 */
.L_x_15:
[----:B-1----:R-:W-:Y:S05]  /*1b50*/  @P0 BRA `(.L_x_16) ;  /* 0x0000000000080947 */ /* 0x002fea0003800000 */
[----:B------:R-:W1:Y:S02]  /*1b60*/  SYNCS.PHASECHK.TRANS64.TRYWAIT P0, [UR6], R0 ;  /* 0x00000000ff0075a7 */ /* 0x000e640008000146 */
[----:B-1----:R-:W-:Y:S05]  /*1b70*/  @!P0 BRA `(.L_x_17) ;  /* 0x000000e400248947 */ /* 0x002fea0003800000 */
.L_x_16:
[----:B------:R-:W-:Y:S01]  /*1b80*/  UIADD3 UR6, UR14, 0xa100, URZ ;  /* 0x0000a1000e067890 */ /* 0x000fe2000fffe03f */
[----:B------:R-:W-:Y:S01]  /*1b90*/  WARPGROUP.ARRIVE ;  /* 0x00000000000079c5 */ /* 0x000fe20000000000 */
[----:B------:R-:W-:Y:S01]  /*1ba0*/  ULOP3.LUT UR8, UR15, 0x10000, URZ, 0xfc, !UPT ;  /* 0x000100000f087892 */ /* 0x000fe2000f8efc3f */
[----:B------:R2:W-:Y:S01]  /*1bb0*/  STL [R1+0x74], RZ ;  /* 0x000074ff01007387 */ /* 0x0005e20000100800 */
[----:B------:R-:W-:Y:S01]  /*1bc0*/  USHF.R.U32.HI UR6, URZ, 0x4, UR6 ;  /* 0x000000043f067899 */ /* 0x000fe20008011606 */
[----:B01----:R-:W-:Y:S01]  /*1bd0*/  IMAD.MOV.U32 R0, RZ, RZ, RZ ;  /* 0x000000ffff007224 */ /* 0x003fe200078e00ff */
[----:B------:R-:W-:Y:S01]  /*1be0*/  ULEA UR8, UR5, UR8, 0x9 ;  /* 0x0000000805087291 */ /* 0x000fe2000f8e483f */
[----:B------:R2:W-:Y:S01]  /*1bf0*/  STL [R1+0x70], RZ ;  /* 0x000070ff01007387 */ /* 0x0005e20000100800 */
[----:B------:R-:W-:Y:S01]  /*1c00*/  ULOP3.LUT UR6, UR6, 0x3fff, URZ, 0xc0, !UPT ;  /* 0x00003fff06067892 */ /* 0x000fe2000f8ec03f */
[----:B------:R-:W-:Y:S01]  /*1c10*/  CS2R R2, SRZ ;  /* 0x0000000000027805 */ /* 0x000fe2000001ff00 */
[----:B------:R-:W-:Y:S01]  /*1c20*/  UMOV UR9, 0x80000020 ;  /* 0x8000002000097882 */ /* 0x000fe20000000000 */
[----:B------:R-:W-:Y:S01]  /*1c30*/  UMOV UR11, 0x80000020 ;  /* 0x80000020000b7882 */ /* 0x000fe20000000000 */
[----:B------:R-:W-:Y:S01]  /*1c40*/  ULOP3.LUT UR6, UR6, 0x10000, URZ, 0xfc, !UPT ;  /* 0x0001000006067892 */ /* 0x000fe2000f8efc3f */
[----:B------:R2:W-:Y:S01]  /*1c50*/  STL [R1+0x6c], RZ ;  /* 0x00006cff01007387 */ /* 0x0005e20000100800 */
[----:B------:R-:W-:Y:S01]  /*1c60*/  ULDC UR7, c[0x0][0x50c] ;  /* 0x0001430000077ab9 */ /* 0x000fe20000000800 */
[----:B------:R-:W-:Y:S01]  /*1c70*/  CS2R R4, SRZ ;  /* 0x0000000000047805 */ /* 0x000fe2000001ff00 */
[----:B------:R-:W-:Y:S01]  /*1c80*/  ULEA UR10, UR5, UR6, 0xa ;  /* 0x00000006050a7291 */ /* 0x000fe2000f8e503f */
[----:B------:R2:W-:Y:S01]  /*1c90*/  STL [R1+0x68], RZ ;  /* 0x000068ff01007387 */ /* 0x0005e20000100800 */
[----:B------:R-:W-:Y:S01]  /*1ca0*/  UISETP.NE.AND UP0, UPT, UR7, 0x2, UPT ;  /* 0x000000020700788c */ /* 0x000fe2000bf05270 */
[----:B------:R-:W-:Y:S01]  /*1cb0*/  CS2R R6, SRZ ;  /* 0x0000000000067805 */ /* 0x000fe2000001ff00 */
[----:B------:R-:W-:Y:S01]  /*1cc0*/  UMOV UR6, 0x2 ;  /* 0x0000000200067882 */ /* 0x000fe20000000000 */
[----:B------:R2:W-:Y:S01]  /*1cd0*/  STL [R1+0x64], RZ ;  /* 0x000064ff01007387 */ /* 0x0005e20000100800 */
[----:B------:R-:W-:Y:S01]  /*1ce0*/  USEL UR7, URZ, 0x1, UP0 ;  /* 0x000000013f077887 */ /* 0x000fe20008000000 */
[----:B------:R-:W-:-:S02]  /*1cf0*/  CS2R R8, SRZ ;  /* 0x0000000000087805 */ /* 0x000fc4000001ff00 */
[----:B------:R-:W-:Y:S01]  /*1d00*/  CS2R R10, SRZ ;  /* 0x00000000000a7805 */ /* 0x000fe2000001ff00 */
[----:B------:R-:W-:Y:S01]  /*1d10*/  QGMMA.64x256x32.F32.E5M2.E5M2 R24, gdesc[UR8], RZ, !UPT ;  /* 0x03e00000081879f3 */ /* 0x000fe2000c7038ff */
[----:B------:R2:W-:Y:S01]  /*1d20*/  STL [R1+0x60], RZ ;  /* 0x000060ff01007387 */ /* 0x0005e20000100800 */
[----:B------:R-:W-:Y:S01]  /*1d30*/  UIADD3 UR8, UR8, 0x2, URZ ;  /* 0x0000000208087890 */ /* 0x000fe2000fffe03f */
[----:B------:R-:W-:Y:S01]  /*1d40*/  ISETP.NE.AND P0, PT, RZ, UR7, PT ;  /* 0x00000007ff007c0c */ /* 0x000fe2000bf05270 */
[----:B------:R-:W-:Y:S01]  /*1d50*/  UIADD3 UR10, UR10, 0x2, URZ ;  /* 0x000000020a0a7890 */ /* 0x000fe2000fffe03f */
[----:B------:R2:W-:Y:S01]  /*1d60*/  STL [R1+0x5c], RZ ;  /* 0x00005cff01007387 */ /* 0x0005e20000100800 */
[----:B------:R-:W-:Y:S01]  /*1d70*/  UMOV UR9, 0x80000020 ;  /* 0x8000002000097882 */ /* 0x000fe20000000000 */
[----:B------:R-:W-:Y:S01]  /*1d80*/  UMOV UR11, 0x80000020 ;  /* 0x80000020000b7882 */ /* 0x000fe20000000000 */
        /* <DEDUP_REMOVED lines=58> */
[----:B------:R-:W-:-:S03]  /*2130*/  IMAD.MOV.U32 R226, RZ, RZ, RZ ;  /* 0x000000ffffe27224 */ /* 0x000fc600078e00ff */
[----:B------:R2:W-:Y:S04]  /*2140*/  STL [R1+0x1c], RZ ;  /* 0x00001cff01007387 */ /* 0x0005e80000100800 */
[----:B------:R2:W-:Y:S04]  /*2150*/  STL [R1+0x18], RZ ;  /* 0x000018ff01007387 */ /* 0x0005e80000100800 */
[----:B------:R2:W-:Y:S04]  /*2160*/  STL [R1+0x14], RZ ;  /* 0x000014ff01007387 */ /* 0x0005e80000100800 */
[----:B------:R2:W-:Y:S04]  /*2170*/  STL [R1+0x10], RZ ;  /* 0x000010ff01007387 */ /* 0x0005e80000100800 */
[----:B------:R2:W-:Y:S04]  /*2180*/  STL [R1+0xc], RZ ;  /* 0x00000cff01007387 */ /* 0x0005e80000100800 */
[----:B------:R2:W-:Y:S04]  /*2190*/  STL [R1+0x8], RZ ;  /* 0x000008ff01007387 */ /* 0x0005e80000100800 */
[----:B------:R2:W-:Y:S04]  /*21a0*/  STL [R1+0x4], RZ ;  /* 0x000004ff01007387 */ /* 0x0005e80000100800 */
[----:B------:R2:W-:Y:S01]  /*21b0*/  STL [R1], RZ ;  /* 0x000000ff01007387 */ /* 0x0005e20000100800 */
[----:B------:R-:W-:Y:S01]  /*21c0*/  QGMMA.64x256x32.F32.E5M2.E5M2 R24, gdesc[UR8], R24, gsb0 ;  /* 0x03e00000081879f3 */ /* 0x000fe20008003818 */
[----:B------:R-:W-:Y:S05]  /*21d0*/  @!P0 BRA `(.L_x_18) ;  /* 0x0000000800808947 */ /* 0x000fea0003800000 */
[----:B------:R-:W-:Y:S02]  /*21e0*/  WARPGROUP.DEPBAR.LE gsb0, 0x0 ;  /* 0x00008000000079c5 */ /* 0x000fe40000010000 */
[----:B------:R-:W-:-:S01]  /*21f0*/  FADD R227, RZ, R122 ;  /* 0x0000007affe37221 */ /* 0x000fc20000000000 */
[----:B------:R-:W-:Y:S01]  /*2200*/  FADD R226, RZ, R24 ;  /* 0x00000018ffe27221 */ /* 0x000fe20000000000 */
[----:B------:R-:W-:-:S01]  /*2210*/  FADD R225, RZ, R25 ;  /* 0x00000019ffe17221 */ /* 0x000fc20000000000 */
[----:B------:R-:W-:Y:S01]  /*2220*/  FADD R224, RZ, R26 ;  /* 0x0000001affe07221 */ /* 0x000fe20000000000 */
[----:B------:R-:W-:-:S01]  /*2230*/  FADD R223, RZ, R27 ;  /* 0x0000001bffdf7221 */ /* 0x000fc20000000000 */
[----:B------:R0:W-:Y:S01]  /*2240*/  STL [R1], R227 ;  /* 0x000000e301007387 */ /* 0x0001e20000100800 */
[----:B------:R-:W-:-:S01]  /*2250*/  FADD R222, RZ, R28 ;  /* 0x0000001cffde7221 */ /* 0x000fc20000000000 */
[----:B------:R-:W-:Y:S01]  /*2260*/  FADD R221, RZ, R29 ;  /* 0x0000001dffdd7221 */ /* 0x000fe20000000000 */
[----:B------:R-:W-:-:S01]  /*2270*/  FADD R220, RZ, R30 ;  /* 0x0000001effdc7221 */ /* 0x000fc20000000000 */
[----:B------:R-:W-:Y:S01]  /*2280*/  FADD R219, RZ, R31 ;  /* 0x0000001fffdb7221 */ /* 0x000fe20000000000 */
[----:B------:R-:W-:-:S01]  /*2290*/  FADD R218, RZ, R32 ;  /* 0x00000020ffda7221 */ /* 0x000fc20000000000 */
[----:B------:R-:W-:Y:S01]  /*22a0*/  FADD R217, RZ, R33 ;  /* 0x00000021ffd97221 */ /* 0x000fe20000000000 */
[----:B------:R-:W-:-:S01]  /*22b0*/  FADD R216, RZ, R34 ;  /* 0x00000022ffd87221 */ /* 0x000fc20000000000 */
[----:B------:R-:W-:Y:S01]  /*22c0*/  FADD R215, RZ, R35 ;  /* 0x00000023ffd77221 */ /* 0x000fe20000000000 */
[----:B------:R-:W-:-:S01]  /*22d0*/  FADD R214, RZ, R36 ;  /* 0x00000024ffd67221 */ /* 0x000fc20000000000 */
[----:B0-----:R-:W-:Y:S01]  /*22e0*/  FADD R227, RZ, R123 ;  /* 0x0000007bffe37221 */ /* 0x001fe20000000000 */
[----:B------:R-:W-:-:S01]  /*22f0*/  FADD R213, RZ, R37 ;  /* 0x00000025ffd57221 */ /* 0x000fc20000000000 */
[----:B------:R-:W-:Y:S01]  /*2300*/  FADD R212, RZ, R38 ;  /* 0x00000026ffd47221 */ /* 0x000fe20000000000 */
[----:B------:R-:W-:-:S01]  /*2310*/  FADD R211, RZ, R39 ;  /* 0x00000027ffd37221 */ /* 0x000fc20000000000 */
[----:B------:R-:W-:Y:S01]  /*2320*/  FADD R210, RZ, R40 ;  /* 0x00000028ffd27221 */ /* 0x000fe20000000000 */
[----:B------:R0:W-:Y:S01]  /*2330*/  STL [R1+0x4], R227 ;  /* 0x000004e301007387 */ /* 0x0001e20000100800 */
        /* <DEDUP_REMOVED lines=93> */
[----:B------:R-:W-:Y:S01]  /*2910*/  UMOV UR6, URZ ;  /* 0x0000003f00067c82 */ /* 0x000fe20008000000 */
[----:B0-----:R-:W-:-:S05]  /*2920*/  FADD R227, RZ, R130 ;  /* 0x00000082ffe37221 */ /* 0x001fca0000000000 */
[----:B------:R0:W-:Y:S02]  /*2930*/  STL [R1+0x20], R227 ;  /* 0x000020e301007387 */ /* 0x0001e40000100800 */
        /* <DEDUP_REMOVED lines=42> */
.L_x_18:
[----:B------:R-:W-:-:S04]  /*2be0*/  UIADD3 UR18, UR5, 0x1, URZ ;  /* 0x0000000105127890 */ /* 0x000fc8000fffe03f */
[----:B------:R-:W-:-:S04]  /*2bf0*/  UISETP.NE.AND UP0, UPT, UR18, 0x5, UPT ;  /* 0x000000051200788c */ /* 0x000fc8000bf05270 */
[----:B------:R-:W-:Y:S02]  /*2c00*/  USEL UR8, URZ, 0x1, UP0 ;  /* 0x000000013f087887 */ /* 0x000fe40008000000 */
[----:B------:R-:W-:Y:S02]  /*2c10*/  USEL UR18, UR18, URZ, UP0 ;  /* 0x0000003f12127287 */ /* 0x000fe40008000000 */
[----:B------:R-:W-:-:S06]  /*2c20*/  ULOP3.LUT UR8, UR4, UR8, URZ, 0x3c, !UPT ;  /* 0x0000000804087292 */ /* 0x000fcc000f8e3c3f */
[----:B0-----:R-:W-:Y:S01]  /*2c30*/  IMAD.U32 R227, RZ, RZ, UR8 ;  /* 0x00000008ffe37e24 */ /* 0x001fe2000f8e00ff */
[----:B------:R-:W-:-:S06]  /*2c40*/  UMOV UR8, 0x1 ;  /* 0x0000000100087882 */ /* 0x000fcc0000000000 */
.L_x_13:
[----:B------:R-:W-:-:S04]  /*2c50*/  UISETP.LT.AND UP0, UPT, UR12, 0x1, UPT ;  /* 0x000000010c00788c */ /* 0x000fc8000bf01270 */
[----:B------:R-:W-:-:S04]  /*2c60*/  USEL UR9, UR12, 0x1, UP0 ;  /* 0x000000010c097887 */ /* 0x000fc80008000000 */
[----:B------:R-:W-:-:S04]  /*2c70*/  UIADD3 UR9, UR12, -UR9, URZ ;  /* 0x800000090c097290 */ /* 0x000fc8000fffe03f */
[----:B------:R-:W-:-:S06]  /*2c80*/  UISETP.GE.AND UP0, UPT, UR9, 0x1, UPT ;  /* 0x000000010900788c */ /* 0x000fcc000bf06270 */
[----:B------:R-:W-:-:S13]  /*2c90*/  PLOP3.LUT P0, PT, PT, PT, UP0, 0x80, 0x0 ;  /* 0x000000000000781c */ /* 0x000fda0003f0f008 */
[----:B------:R-:W-:Y:S05]  /*2ca0*/  @!P0 BRA `(.L_x_19) ;  /* 0x0000001000848947 */ /* 0x000fea0003800000 */
[----:B------:R-:W-:Y:S01]  /*2cb0*/  IMAD.U32 R228, RZ, RZ, UR9 ;  /* 0x00000009ffe47e24 */ /* 0x000fe2000f8e00ff */
[----:B------:R-:W-:Y:S01]  /*2cc0*/  UMOV UR23, UR5 ;  /* 0x0000000500177c82 */ /* 0x000fe20008000000 */
[----:B------:R-:W-:-:S05]  /*2cd0*/  ULDC UR24, c[0x0][0x50c] ;  /* 0x0001430000187ab9 */ /* 0x000fca0000000800 */
.L_x_27:
[----:B------:R-:W-:-:S06]  /*2ce0*/  UISETP.NE.AND UP0, UPT, UR21, 0x3, UPT ;  /* 0x000000031500788c */ /* 0x000fcc000bf05270 */
[----:B------:R-:W-:-:S13]  /*2cf0*/  PLOP3.LUT P1, PT, PT, PT, UP0, 0x80, 0x0 ;  /* 0x000000000000781c */ /* 0x000fda0003f2f008 */
[----:B01----:R-:W-:Y:S05]  /*2d00*/  @!P1 BRA `(.L_x_20) ;  /* 0x0000000000049947 */ /* 0x003fea0003800000 */
[----:B------:R-:W-:Y:S01]  /*2d10*/  BPT.TRAP 0x1 ;  /* 0x000000040000795c */ /* 0x000fe20000300000 */
.L_x_20:
[----:B------:R-:W0:Y:S01]  /*2d20*/  S2UR UR9, SR_CgaCtaId ;  /* 0x00000000000979c3 */ /* 0x000e220000008800 */
[----:B------:R-:W-:Y:S01]  /*2d30*/  UMOV UR14, 0x400 ;  /* 0x00000400000e7882 */ /* 0x000fe20000000000 */
[----:B------:R-:W-:Y:S01]  /*2d40*/  SHF.L.U32 R229, R227, 0x1f, RZ ;  /* 0x0000001fe3e57819 */ /* 0x000fe200000006ff */
[----:B0-----:R-:W-:-:S04]  /*2d50*/  ULEA UR14, UR9, UR14, 0x18 ;  /* 0x0000000e090e7291 */ /* 0x001fc8000f8ec03f */
[----:B------:R-:W-:-:S09]  /*2d60*/  ULEA UR9, UR18, UR14, 0x3 ;  /* 0x0000000e12097291 */ /* 0x000fd2000f8e183f */
[----:B------:R0:W1:Y:S01]  /*2d70*/  SYNCS.PHASECHK.TRANS64.TRYWAIT P0, [UR9], R229 ;  /* 0x000000e5ff0075a7 */ /* 0x0000620008000149 */
[----:B------:R-:W-:Y:S05]  /*2d80*/  @!P1 BRA `(.L_x_21) ;  /* 0x0000000000049947 */ /* 0x000fea0003800000 */
[----:B------:R-:W-:Y:S01]  /*2d90*/  BPT.TRAP 0x1 ;  /* 0x000000040000795c */ /* 0x000fe20000300000 */
.L_x_21:
[----:B-1----:R-:W-:Y:S05]  /*2da0*/  @P0 BRA `(.L_x_22) ;  /* 0x0000000000080947 */ /* 0x002fea0003800000 */
[----:B------:R-:W1:Y:S02]  /*2db0*/  SYNCS.PHASECHK.TRANS64.TRYWAIT P0, [UR9], R229 ;  /* 0x000000e5ff0075a7 */ /* 0x000e640008000149 */
[----:B-1----:R-:W-:Y:S05]  /*2dc0*/  @!P0 BRA `(.L_x_23) ;  /* 0x000000d000a88947 */ /* 0x002fea0003800000 */
.L_x_22:
[----:B------:R-:W-:Y:S01]  /*2dd0*/  UIADD3 UR9, UR14, 0xa100, URZ ;  /* 0x0000a1000e097890 */ /* 0x000fe2000fffe03f */
[----:B------:R-:W-:Y:S01]  /*2de0*/  WARPGROUP.ARRIVE ;  /* 0x00000000000079c5 */ /* 0x000fe20000000000 */
[----:B------:R-:W-:Y:S02]  /*2df0*/  UISETP.NE.AND UP0, UPT, UR7, URZ, UPT ;  /* 0x0000003f0700728c */ /* 0x000fe4000bf05270 */
[----:B------:R-:W-:Y:S02]  /*2e00*/  USHF.R.U32.HI UR9, URZ, 0x4, UR9 ;  /* 0x000000043f097899 */ /* 0x000fe40008011609 */
[----:B------:R-:W-:Y:S02]  /*2e10*/  USEL UR8, UR8, URZ, !UP0 ;  /* 0x0000003f08087287 */ /* 0x000fe4000c000000 */
[----:B------:R-:W-:Y:S02]  /*2e20*/  ULOP3.LUT UR9, UR9, 0x3fff, URZ, 0xc0, !UPT ;  /* 0x00003fff09097892 */ /* 0x000fe4000f8ec03f */
[----:B------:R-:W-:-:S02]  /*2e30*/  ULOP3.LUT UR7, UR15, 0x10000, URZ, 0xfc, !UPT ;  /* 0x000100000f077892 */ /* 0x000fc4000f8efc3f */
[----:B------:R-:W-:Y:S02]  /*2e40*/  ULOP3.LUT UR9, UR9, 0x10000, URZ, 0xfc, !UPT ;  /* 0x0001000009097892 */ /* 0x000fe4000f8efc3f */
[----:B------:R-:W-:Y:S02]  /*2e50*/  UISETP.NE.U32.AND UP0, UPT, UR8, URZ, UPT ;  /* 0x0000003f0800728c */ /* 0x000fe4000bf05070 */
[----:B------:R-:W-:Y:S02]  /*2e60*/  ULEA UR8, UR18, UR7, 0x9 ;  /* 0x0000000712087291 */ /* 0x000fe4000f8e483f */
[----:B------:R-:W-:Y:S01]  /*2e70*/  ULEA UR10, UR18, UR9, 0xa ;  /* 0x00000009120a7291 */ /* 0x000fe2000f8e503f */
[----:B------:R-:W-:Y:S02]  /*2e80*/  UMOV UR11, 0x80000020 ;  /* 0x80000020000b7882 */ /* 0x000fe40000000000 */
[----:B------:R-:W-:Y:S01]  /*2e90*/  UMOV UR9, 0x80000020 ;  /* 0x8000002000097882 */ /* 0x000fe20000000000 */
[----:B------:R-:W-:-:S05]  /*2ea0*/  UIADD3 UR6, UR6, 0x2, URZ ;  /* 0x0000000206067890 */ /* 0x000fca000fffe03f */
[----:B------:R-:W-:Y:S01]  /*2eb0*/  QGMMA.64x256x32.F32.E5M2.E5M2 R24, gdesc[UR8], R24, UP0 ;  /* 0x03e00000081879f3 */ /* 0x000fe2000bf03818 */
[----:B------:R-:W-:Y:S02]  /*2ec0*/  UIADD3 UR8, UR8, 0x2, URZ ;  /* 0x0000000208087890 */ /* 0x000fe4000fffe03f */
[----:B------:R-:W-:Y:S01]  /*2ed0*/  UIADD3 UR10, UR10, 0x2, URZ ;  /* 0x000000020a0a7890 */ /* 0x000fe2000fffe03f */
[----:B------:R-:W-:Y:S01]  /*2ee0*/  UMOV UR9, 0x80000020 ;  /* 0x8000002000097882 */ /* 0x000fe20000000000 */
[----:B------:R-:W-:Y:S01]  /*2ef0*/  UMOV UR11, 0x80000020 ;  /* 0x80000020000b7882 */ /* 0x000fe20000000000 */
[----:B------:R-:W-:-:S04]  /*2f00*/  UISETP.NE.AND UP0, UPT, UR6, UR24, UPT ;  /* 0x000000180600728c */ /* 0x000fc8000bf05270 */
[----:B------:R-:W-:-:S06]  /*2f10*/  USEL UR7, URZ, 0x1, UP0 ;  /* 0x000000013f077887 */ /* 0x000fcc0008000000 */
[----:B------:R-:W-:-:S12]  /*2f20*/  ISETP.NE.AND P0, PT, RZ, UR7, PT ;  /* 0x00000007ff007c0c */ /* 0x000fd8000bf05270 */
[----:B------:R-:W-:Y:S03]  /*2f30*/  QGMMA.64x256x32.F32.E5M2.E5M2 R24, gdesc[UR8], R24, gsb0 ;  /* 0x03e00000081879f3 */ /* 0x000fe60008003818 */
[----:B------:R-:W-:Y:S02]  /*2f40*/  WARPGROUP.DEPBAR.LE gsb0, 0x1 ;  /* 0x00008000000079c5 */ /* 0x000fe40000010100 */
[----:B------:R-:W-:Y:S05]  /*2f50*/  @!P0 BRA `(.L_x_24) ;  /* 0x0000000c00808947 */ /* 0x000fea0003800000 */
[----:B------:R-:W-:Y:S02]  /*2f60*/  WARPGROUP.DEPBAR.LE gsb0, 0x0 ;  /* 0x00008000000079c5 */ /* 0x000fe40000010000 */
[----:B------:R-:W-:-:S01]  /*2f70*/  FADD R226, R24, R226 ;  /* 0x000000e218e27221 */ /* 0x000fc20000000000 */
[----:B------:R-:W-:Y:S01]  /*2f80*/  FADD R225, R25, R225 ;  /* 0x000000e119e17221 */ /* 0x000fe20000000000 */
[----:B------:R1:W-:Y:S01]  /*2f90*/  STL [R1+0x88], R227 ;  /* 0x000088e301007387 */ /* 0x0003e20000100800 */
[----:B------:R-:W-:-:S01]  /*2fa0*/  FADD R224, R26, R224 ;  /* 0x000000e01ae07221 */ /* 0x000fc20000000000 */
[----:B------:R-:W-:Y:S01]  /*2fb0*/  FADD R223, R27, R223 ;  /* 0x000000df1bdf7221 */ /* 0x000fe20000000000 */
[----:B------:R-:W-:-:S01]  /*2fc0*/  FADD R222, R28, R222 ;  /* 0x000000de1cde7221 */ /* 0x000fc20000000000 */
[----:B------:R-:W-:Y:S01]  /*2fd0*/  FADD R221, R29, R221 ;  /* 0x000000dd1ddd7221 */ /* 0x000fe20000000000 */
[----:B-1----:R-:W3:Y:S04]  /*2fe0*/  LDL.LU R227, [R1+0x30] ;  /* 0x0000300001e37983 */ /* 0x002ee80000300800 */
[----:B------:R1:W-:Y:S01]  /*2ff0*/  STL [R1+0x8c], R226 ;  /* 0x00008ce201007387 */ /* 0x0003e20000100800 */
[----:B------:R-:W-:-:S01]  /*3000*/  FADD R220, R30, R220 ;  /* 0x000000dc1edc7221 */ /* 0x000fc20000000000 */
[----:B------:R-:W-:-:S02]  /*3010*/  FADD R219, R31, R219 ;  /* 0x000000db1fdb7221 */ /* 0x000fc40000000000 */
[----:B-1----:R-:W4:Y:S04]  /*3020*/  LDL.LU R226, [R1+0x2c] ;  /* 0x00002c0001e27983 */ /* 0x002f280000300800 */
[----:B------:R1:W-:Y:S01]  /*3030*/  STL [R1+0x90], R225 ;  /* 0x000090e101007387 */ /* 0x0003e20000100800 */
[----:B------:R-:W-:-:S03]  /*3040*/  FADD R218, R32, R218 ;  /* 0x000000da20da7221 */ /* 0x000fc60000000000 */
[----:B-1----:R-:W2:Y:S04]  /*3050*/  LDL.LU R225, [R1+0x28] ;  /* 0x0000280001e17983 */ /* 0x002ea80000300800 */
        /* <DEDUP_REMOVED lines=9> */
[----:B------:R1:W-:Y:S04]  /*30f0*/  STL [R1+0xa0], R221 ;  /* 0x0000a0dd01007387 */ /* 0x0003e80000100800 */
        /* <DEDUP_REMOVED lines=12> */
[----:B-1----:R-:W2:Y:S01]  /*31c0*/  LDL.LU R215, [R1] ;  /* 0x0000000001d77983 */ /* 0x002ea20000300800 */
[----:B------:R-:W-:-:S01]  /*31d0*/  FADD R214, R36, R214 ;  /* 0x000000d624d67221 */ /* 0x000fc20000000000 */
[----:B------:R-:W-:Y:S01]  /*31e0*/  FADD R213, R37, R213 ;  /* 0x000000d525d57221 */ /* 0x000fe20000000000 */
[----:B------:R-:W-:-:S01]  /*31f0*/  FADD R212, R38, R212 ;  /* 0x000000d426d47221 */ /* 0x000fc20000000000 */
[----:B------:R-:W-:Y:S01]  /*3200*/  FADD R211, R39, R211 ;  /* 0x000000d327d37221 */ /* 0x000fe20000000000 */
[----:B------:R-:W-:-:S01]  /*3210*/  FADD R210, R40, R210 ;  /* 0x000000d228d27221 */ /* 0x000fc20000000000 */
[----:B------:R-:W-:Y:S01]  /*3220*/  STL [R1+0xbc], R214 ;  /* 0x0000bcd601007387 */ /* 0x000fe20000100800 */
        /* <DEDUP_REMOVED lines=11> */
[----:B------:R1:W-:Y:S01]  /*32e0*/  STL [R1+0xc8], R211 ;  /* 0x0000c8d301007387 */ /* 0x0003e20000100800 */
[----:B------:R-:W-:-:S01]  /*32f0*/  FADD R200, R50, R200 ;  /* 0x000000c832c87221 */ /* 0x000fc20000000000 */
[----:B------:R-:W-:Y:S01]  /*3300*/  FADD R199, R51, R199 ;  /* 0x000000c733c77221 */ /* 0x000fe20000000000 */
        /* <DEDUP_REMOVED lines=69> */
[----:B-----5:R-:W-:Y:S01]  /*3760*/  FADD R0, R121, R0 ;  /* 0x0000000079007221 */ /* 0x020fe20000000000 */
[----:B---3--:R-:W-:-:S01]  /*3770*/  FADD R227, R134, R227 ;  /* 0x000000e386e37221 */ /* 0x008fc20000000000 */
[----:B----4-:R-:W-:Y:S01]  /*3780*/  FADD R226, R133, R226 ;  /* 0x000000e285e27221 */ /* 0x010fe20000000000 */
[----:B--2---:R-:W-:-:S01]  /*3790*/  FADD R225, R132, R225 ;  /* 0x000000e184e17221 */ /* 0x004fc20000000000 */
        /* <DEDUP_REMOVED lines=9> */
[----:B------:R-:W-:-:S05]  /*3830*/  FADD R215, R122, R215 ;  /* 0x000000d77ad77221 */ /* 0x000fca0000000000 */
[----:B------:R2:W-:Y:S04]  /*3840*/  STL [R1], R215 ;  /* 0x000000d701007387 */ /* 0x0005e80000100800 */
[----:B------:R3:W-:Y:S04]  /*3850*/  STL [R1+0x4], R216 ;  /* 0x000004d801007387 */ /* 0x0007e80000100800 */
        /* <DEDUP_REMOVED lines=8> */
[----:B-1----:R-:W4:Y:S04]  /*38e0*/  LDL.LU R211, [R1+0x34] ;  /* 0x0000340001d37983 */ /* 0x002f280000300800 */
[----:B------:R1:W-:Y:S04]  /*38f0*/  STL [R1+0x28], R225 ;  /* 0x000028e101007387 */ /* 0x0003e80000100800 */
[----:B------:R-:W4:Y:S04]  /*3900*/  LDL.LU R212, [R1+0x38] ;  /* 0x0000380001d47983 */ /* 0x000f280000300800 */
[----:B------:R1:W-:Y:S04]  /*3910*/  STL [R1+0x2c], R226 ;  /* 0x00002ce201007387 */ /* 0x0003e80000100800 */
[----:B------:R-:W4:Y:S04]  /*3920*/  LDL.LU R213, [R1+0x3c] ;  /* 0x00003c0001d57983 */ /* 0x000f280000300800 */
[----:B------:R1:W-:Y:S04]  /*3930*/  STL [R1+0x30], R227 ;  /* 0x000030e301007387 */ /* 0x0003e80000100800 */
[----:B------:R-:W4:Y:S04]  /*3940*/  LDL.LU R214, [R1+0x40] ;  /* 0x0000400001d67983 */ /* 0x000f280000300800 */
[----:B--2---:R-:W2:Y:S04]  /*3950*/  LDL.LU R215, [R1+0x44] ;  /* 0x0000440001d77983 */ /* 0x004ea80000300800 */
[----:B---3--:R-:W3:Y:S04]  /*3960*/  LDL.LU R216, [R1+0x48] ;  /* 0x0000480001d87983 */ /* 0x008ee80000300800 */
[----:B----4-:R-:W4:Y:S04]  /*3970*/  LDL.LU R217, [R1+0x4c] ;  /* 0x00004c0001d97983 */ /* 0x010f280000300800 */
[----:B0-----:R-:W4:Y:S04]  /*3980*/  LDL.LU R218, [R1+0x50] ;  /* 0x0000500001da7983 */ /* 0x001f280000300800 */
[----:B------:R-:W4:Y:S04]  /*3990*/  LDL.LU R219, [R1+0x54] ;  /* 0x0000540001db7983 */ /* 0x000f280000300800 */
[----:B------:R-:W4:Y:S04]  /*39a0*/  LDL.LU R220, [R1+0x58] ;  /* 0x0000580001dc7983 */ /* 0x000f280000300800 */
[----:B------:R-:W4:Y:S04]  /*39b0*/  LDL.LU R221, [R1+0x5c] ;  /* 0x00005c0001dd7983 */ /* 0x000f280000300800 */
[----:B------:R-:W4:Y:S04]  /*39c0*/  LDL.LU R222, [R1+0x60] ;  /* 0x0000600001de7983 */ /* 0x000f280000300800 */
[----:B------:R-:W4:Y:S04]  /*39d0*/  LDL.LU R223, [R1+0x64] ;  /* 0x0000640001df7983 */ /* 0x000f280000300800 */
[----:B------:R-:W4:Y:S04]  /*39e0*/  LDL.LU R224, [R1+0x68] ;  /* 0x0000680001e07983 */ /* 0x000f280000300800 */
[----:B-1----:R-:W4:Y:S04]  /*39f0*/  LDL.LU R225, [R1+0x6c] ;  /* 0x00006c0001e17983 */ /* 0x002f280000300800 */
[----:B------:R-:W4:Y:S04]  /*3a00*/  LDL.LU R226, [R1+0x70] ;  /* 0x0000700001e27983 */ /* 0x000f280000300800 */
[----:B------:R-:W4:Y:S01]  /*3a10*/  LDL.LU R227, [R1+0x74] ;  /* 0x0000740001e37983 */ /* 0x000f220000300800 */
[----:B------:R-:W-:-:S05]  /*3a20*/  FADD R211, R135, R211 ;  /* 0x000000d387d37221 */ /* 0x000fca0000000000 */
[----:B------:R0:W-:Y:S01]  /*3a30*/  STL [R1+0x34], R211 ;  /* 0x000034d301007387 */ /* 0x0001e20000100800 */
[----:B------:R-:W-:-:S03]  /*3a40*/  FADD R212, R136, R212 ;  /* 0x000000d488d47221 */ /* 0x000fc60000000000 */
[----:B0-----:R1:W5:Y:S01]  /*3a50*/  LDL.LU R211, [R1+0xc8] ;  /* 0x0000c80001d37983 */ /* 0x0013620000300800 */
[----:B------:R-:W-:-:S03]  /*3a60*/  FADD R213, R137, R213 ;  /* 0x000000d589d57221 */ /* 0x000fc60000000000 */
[----:B------:R0:W-:Y:S01]  /*3a70*/  STL [R1+0x38], R212 ;  /* 0x000038d401007387 */ /* 0x0001e20000100800 */
[----:B------:R-:W-:-:S01]  /*3a80*/  FADD R214, R138, R214 ;  /* 0x000000d68ad67221 */ /* 0x000fc20000000000 */
[----:B--2---:R-:W-:Y:S02]  /*3a90*/  FADD R215, R139, R215 ;  /* 0x000000d78bd77221 */ /* 0x004fe40000000000 */
[----:B0-----:R1:W5:Y:S01]  /*3aa0*/  LDL.LU R212, [R1+0xc4] ;  /* 0x0000c40001d47983 */ /* 0x0013620000300800 */
[----:B---3--:R-:W-:-:S03]  /*3ab0*/  FADD R216, R140, R216 ;  /* 0x000000d88cd87221 */ /* 0x008fc60000000000 */
[----:B------:R0:W-:Y:S01]  /*3ac0*/  STL [R1+0x3c], R213 ;  /* 0x00003cd501007387 */ /* 0x0001e20000100800 */
[----:B----4-:R-:W-:-:S03]  /*3ad0*/  FADD R217, R141, R217 ;  /* 0x000000d98dd97221 */ /* 0x010fc60000000000 */
[----:B0-----:R1:W5:Y:S01]  /*3ae0*/  LDL.LU R213, [R1+0xc0] ;  /* 0x0000c00001d57983 */ /* 0x0013620000300800 */
[----:B------:R-:W-:-:S03]  /*3af0*/  FADD R218, R142, R218 ;  /* 0x000000da8eda7221 */ /* 0x000fc60000000000 */
[----:B------:R0:W-:Y:S01]  /*3b00*/  STL [R1+0x40], R214 ;  /* 0x000040d601007387 */ /* 0x0001e20000100800 */
[----:B------:R-:W-:-:S01]  /*3b10*/  FADD R219, R143, R219 ;  /* 0x000000db8fdb7221 */ /* 0x000fc20000000000 */
[----:B------:R-:W-:Y:S02]  /*3b20*/  FADD R220, R144, R220 ;  /* 0x000000dc90dc7221 */ /* 0x000fe40000000000 */
[----:B0-----:R1:W5:Y:S04]  /*3b30*/  LDL.LU R214, [R1+0xbc] ;  /* 0x0000bc0001d67983 */ /* 0x0013680000300800 */
[----:B------:R0:W-:Y:S01]  /*3b40*/  STL [R1+0x44], R215 ;  /* 0x000044d701007387 */ /* 0x0001e20000100800 */
[----:B------:R-:W-:-:S01]  /*3b50*/  FADD R221, R145, R221 ;  /* 0x000000dd91dd7221 */ /* 0x000fc20000000000 */
[----:B------:R-:W-:-:S02]  /*3b60*/  FADD R222, R146, R222 ;  /* 0x000000de92de7221 */ /* 0x000fc40000000000 */
[----:B0-----:R1:W5:Y:S04]  /*3b70*/  LDL.LU R215, [R1+0xb8] ;  /* 0x0000b80001d77983 */ /* 0x0013680000300800 */
[----:B------:R0:W-:Y:S01]  /*3b80*/  STL [R1+0x48], R216 ;  /* 0x000048d801007387 */ /* 0x0001e20000100800 */
[----:B------:R-:W-:-:S03]  /*3b90*/  FADD R223, R147, R223 ;  /* 0x000000df93df7221 */ /* 0x000fc60000000000 */
        /* <DEDUP_REMOVED lines=13> */
[----:B------:R0:W-:Y:S04]  /*3c70*/  STL [R1+0x5c], R221 ;  /* 0x00005cdd01007387 */ /* 0x0001e80000100800 */
        /* <DEDUP_REMOVED lines=12> */
[----:B0-----:R1:W5:Y:S01]  /*3d40*/  LDL.LU R227, [R1+0x88] ;  /* 0x0000880001e37983 */ /* 0x0013620000300800 */
[----:B------:R-:W-:-:S05]  /*3d50*/  UMOV UR6, URZ ;  /* 0x0000003f00067c82 */ /* 0x000fca0008000000 */
.L_x_24:
[----:B------:R-:W-:Y:S05]  /*3d60*/  @!P1 BRA `(.L_x_25) ;  /* 0x0000000000049947 */ /* 0x000fea0003800000 */
[----:B------:R-:W-:Y:S01]  /*3d70*/  BPT.TRAP 0x1 ;  /* 0x000000040000795c */ /* 0x000fe20000300000 */
.L_x_25:
[----:B------:R-:W-:Y:S02]  /*3d80*/  UISETP.GT.U32.AND UP0, UPT, UR13, 0x1, UPT ;  /* 0x000000010d00788c */ /* 0x000fe4000bf04070 */
[----:B------:R-:W-:-:S04]  /*3d90*/  ULEA UR8, UR23, UR14, 0x3 ;  /* 0x0000000e17087291 */ /* 0x000fc8000f8e183f */
[----:B------:R-:W-:Y:S01]  /*3da0*/  UIADD3 UR8, UR8, 0x28, URZ ;  /* 0x0000002808087890 */ /* 0x000fe2000fffe03f */
[----:B------:R-:W-:-:S03]  /*3db0*/  PLOP3.LUT P0, PT, PT, PT, UP0, 0x80, 0x0 ;  /* 0x000000000000781c */ /* 0x000fc60003f0f008 */
[----:B------:R-:W-:-:S09]  /*3dc0*/  UPRMT UR8, URZ, 0x654, UR8 ;  /* 0x000006543f087896 */ /* 0x000fd20008000008 */
[----:B------:R-:W-:Y:S01]  /*3dd0*/  SYNCS.ARRIVE.TRANS64.RED.A1T0 RZ, [UR8], RZ ;  /* 0x000000ffffff79a7 */ /* 0x000fe20008100408 */
[----:B------:R-:W-:Y:S05]  /*3de0*/  @P0 BRA `(.L_x_26) ;  /* 0x0000000000040947 */ /* 0x000fea0003800000 */
[----:B------:R-:W-:Y:S01]  /*3df0*/  BPT.TRAP 0x1 ;  /* 0x000000040000795c */ /* 0x000fe20000300000 */
.L_x_26:
[----:B------:R-:W-:Y:S01]  /*3e00*/  UIADD3 UR18, UR18, 0x1, URZ ;  /* 0x0000000112127890 */ /* 0x000fe2000fffe03f */
[C---:B------:R-:W-:Y:S01]  /*3e10*/  ISETP.GT.AND P0, PT, R228.reuse, 0x1, PT ;  /* 0x00000001e400780c */ /* 0x040fe20003f04270 */
[----:B------:R-:W-:Y:S01]  /*3e20*/  UIADD3 UR23, UR23, 0x1, URZ ;  /* 0x0000000117177890 */ /* 0x000fe2000fffe03f */
[----:B------:R-:W-:Y:S01]  /*3e30*/  VIADD R228, R228, 0xffffffff ;  /* 0xffffffffe4e47836 */ /* 0x000fe20000000000 */
[----:B------:R-:W-:Y:S02]  /*3e40*/  UISETP.NE.AND UP0, UPT, UR18, 0x5, UPT ;  /* 0x000000051200788c */ /* 0x000fe4000bf05270 */
[----:B------:R-:W-:Y:S02]  /*3e50*/  UISETP.NE.AND UP1, UPT, UR23, 0x5, UPT ;  /* 0x000000051700788c */ /* 0x000fe4000bf25270 */
[----:B------:R-:W-:Y:S02]  /*3e60*/  USEL UR8, URZ, 0x1, UP0 ;  /* 0x000000013f087887 */ /* 0x000fe40008000000 */
[----:B------:R-:W-:-:S02]  /*3e70*/  USEL UR18, UR18, URZ, UP0 ;  /* 0x0000003f12127287 */ /* 0x000fc40008000000 */
[----:B------:R-:W-:Y:S02]  /*3e80*/  USEL UR23, UR23, URZ, UP1 ;  /* 0x0000003f17177287 */ /* 0x000fe40008800000 */
[----:B-----5:R-:W-:Y:S01]  /*3e90*/  LOP3.LUT R227, R227, UR8, RZ, 0x3c, !PT ;  /* 0x00000008e3e37c12 */ /* 0x020fe2000f8e3cff */
[----:B------:R-:W-:Y:S01]  /*3ea0*/  UMOV UR8, 0x1 ;  /* 0x0000000100087882 */ /* 0x000fe20000000000 */
[----:B------:R-:W-:Y:S08]  /*3eb0*/  @P0 BRA `(.L_x_27) ;  /* 0xffffffec00880947 */ /* 0x000ff0000383ffff */
.L_x_19:
[----:B------:R-:W-:-:S04]  /*3ec0*/  UISETP.NE.AND UP0, UPT, UR6, URZ, UPT ;  /* 0x0000003f0600728c */ /* 0x000fc8000bf05270 */
[----:B------:R-:W-:-:S06]  /*3ed0*/  USEL UR6, URZ, 0x1, !UP0 ;  /* 0x000000013f067887 */ /* 0x000fcc000c000000 */
[----:B------:R-:W-:-:S13]  /*3ee0*/  ISETP.NE.AND P0, PT, RZ, UR6, PT ;  /* 0x00000006ff007c0c */ /* 0x000fda000bf05270 */
[----:B------:R-:W-:Y:S05]  /*3ef0*/  @!P0 BRA `(.L_x_28) ;  /* 0x0000000c00dc8947 */ /* 0x000fea0003800000 */
[----:B------:R-:W3:Y:S04]  /*3f00*/  LDL.LU R227, [R1+0x74] ;  /* 0x0000740001e37983 */ /* 0x000ee80000300800 */
[----:B---3--:R3:W-:Y:S04]  /*3f10*/  STL [R1+0x88], R227 ;  /* 0x000088e301007387 */ /* 0x0087e80000100800 */
[----:B---3--:R-:W3:Y:S04]  /*3f20*/  LDL.LU R227, [R1+0x70] ;  /* 0x0000700001e37983 */ /* 0x008ee80000300800 */
        /* <DEDUP_REMOVED lines=55> */
[----:B---3--:R-:W3:Y:S01]  /*42a0*/  LDL.LU R227, [R1] ;  /* 0x0000000001e37983 */ /* 0x008ee20000300800 */
[----:B------:R-:W-:-:S02]  /*42b0*/  WARPGROUP.DEPBAR.LE gsb0, 0x0 ;  /* 0x00008000000079c5 */ /* 0x000fc40000010000 */
[----:B------:R-:W-:Y:S01]  /*42c0*/  FADD R226, R24, R226 ;  /* 0x000000e218e27221 */ /* 0x000fe20000000000 */
        /* <DEDUP_REMOVED lines=97> */
[----:B---3--:R-:W-:-:S05]  /*48e0*/  FADD R227, R122, R227 ;  /* 0x000000e37ae37221 */ /* 0x008fca0000000000 */
[----:B------:R3:W-:Y:S04]  /*48f0*/  STL [R1], R227 ;  /* 0x000000e301007387 */ /* 0x0007e80000100800 */
[----:B---3--:R-:W3:Y:S02]  /*4900*/  LDL.LU R227, [R1+0xf8] ;  /* 0x0000f80001e37983 */ /* 0x008ee40000300800 */
[----:B---3--:R-:W-:-:S05]  /*4910*/  FADD R227, R123, R227 ;  /* 0x000000e37be37221 */ /* 0x008fca0000000000 */
[----:B------:R3:W-:Y:S04]  /*4920*/  STL [R1+0x4], R227 ;  /* 0x000004e301007387 */ /* 0x0007e80000100800 */
        /* <DEDUP_REMOVED lines=83> */
[----:B------:R3:W-:Y:S02]  /*4e60*/  STL [R1+0x74], R227 ;  /* 0x000074e301007387 */ /* 0x0007e40000100800 */
.L_x_28:
[----:B------:R-:W-:Y:S02]  /*4e70*/  WARPGROUP.DEPBAR.LE gsb0, 0x0 ;  /* 0x00008000000079c5 */ /* 0x000fe40000010000 */
[----:B------:R-:W4:Y:S02]  /*4e80*/  LDC R24, c[0x0][0x28c] ;  /* 0x0000a300ff187b82 */ /* 0x000f240000000800 */
[----:B----4-:R-:W-:-:S13]  /*4e90*/  ISETP.GE.AND P0, PT, R24, 0x1, PT ;  /* 0x000000011800780c */ /* 0x010fda0003f06270 */
[----:B------:R-:W-:Y:S05]  /*4ea0*/  @!P0 BRA `(.L_x_29) ;  /* 0x0000000000488947 */ /* 0x000fea0003800000 */
[----:B------:R-:W-:-:S06]  /*4eb0*/  UISETP.NE.AND UP0, UPT, UR21, 0x3, UPT ;  /* 0x000000031500788c */ /* 0x000fcc000bf05270 */
[----:B------:R-:W-:-:S13]  /*4ec0*/  PLOP3.LUT P0, PT, PT, PT, UP0, 0x80, 0x0 ;  /* 0x000000000000781c */ /* 0x000fda0003f0f008 */
[----:B------:R-:W-:Y:S05]  /*4ed0*/  @!P0 BRA `(.L_x_30) ;  /* 0x0000000000048947 */ /* 0x000fea0003800000 */
[----:B------:R-:W-:Y:S01]  /*4ee0*/  BPT.TRAP 0x1 ;  /* 0x000000040000795c */ /* 0x000fe20000300000 */
.L_x_30:
[----:B------:R-:W-:-:S04]  /*4ef0*/  UISETP.LT.AND UP0, UPT, UR12, 0x1, UPT ;  /* 0x000000010c00788c */ /* 0x000fc8000bf01270 */
[----:B------:R-:W-:Y:S02]  /*4f00*/  USEL UR8, UR12, 0x1, UP0 ;  /* 0x000000010c087887 */ /* 0x000fe40008000000 */
[----:B------:R-:W-:Y:S02]  /*4f10*/  UISETP.GT.U32.AND UP0, UPT, UR13, 0x1, UPT ;  /* 0x000000010d00788c */ /* 0x000fe4000bf04070 */
[----:B------:R-:W-:-:S04]  /*4f20*/  UIADD3 UR8, UR5, UR12, -UR8 ;  /* 0x0000000c05087290 */ /* 0x000fc8000fffe808 */
[----:B------:R-:W-:Y:S01]  /*4f30*/  UIMAD.WIDE.U32 UR6, UR8, -0x33333333, URZ ;  /* 0xcccccccd080678a5 */ /* 0x000fe2000f8e003f */
[----:B------:R-:W-:-:S03]  /*4f40*/  PLOP3.LUT P0, PT, PT, PT, UP0, 0x80, 0x0 ;  /* 0x000000000000781c */ /* 0x000fc60003f0f008 */
[----:B------:R-:W-:-:S04]  /*4f50*/  USHF.R.U32.HI UR6, URZ, 0x2, UR7 ;  /* 0x000000023f067899 */ /* 0x000fc80008011607 */
[----:B------:R-:W-:-:S04]  /*4f60*/  UIMAD UR8, UR6, -0x5, UR8 ;  /* 0xfffffffb060878a4 */ /* 0x000fc8000f8e0208 */
[----:B------:R-:W-:-:S04]  /*4f70*/  ULEA UR8, UR8, UR14, 0x3 ;  /* 0x0000000e08087291 */ /* 0x000fc8000f8e183f */
[----:B------:R-:W-:-:S04]  /*4f80*/  UIADD3 UR8, UR8, 0x28, URZ ;  /* 0x0000002808087890 */ /* 0x000fc8000fffe03f */
[----:B------:R-:W-:-:S09]  /*4f90*/  UPRMT UR8, URZ, 0x654, UR8 ;  /* 0x000006543f087896 */ /* 0x000fd20008000008 */
[----:B------:R-:W-:Y:S01]  /*4fa0*/  SYNCS.ARRIVE.TRANS64.RED.A1T0 RZ, [UR8], RZ ;  /* 0x000000ffffff79a7 */ /* 0x000fe20008100408 */
[----:B------:R-:W-:Y:S05]  /*4fb0*/  @P0 BRA `(.L_x_29) ;  /* 0x0000000000040947 */ /* 0x000fea0003800000 */
[----:B------:R-:W-:Y:S01]  /*4fc0*/  BPT.TRAP 0x1 ;  /* 0x000000040000795c */ /* 0x000fe20000300000 */
.L_x_29:
[----:B------:R4:W-:Y:S01]  /*4fd0*/  STL [R1+0x8c], R2 ;  /* 0x00008c0201007387 */ /* 0x0009e20000100800 */
[----:B------:R-:W0:Y:S01]  /*4fe0*/  LDC R28, c[0x0][0x288] ;  /* 0x0000a200ff1c7b82 */ /* 0x000e220000000800 */
[----:B------:R-:W-:Y:S02]  /*4ff0*/  UIADD3 UR9, UR12, UR5, URZ ;  /* 0x000000050c097290 */ /* 0x000fe4000fffe03f */
[----:B------:R1:W-:Y:S01]  /*5000*/  STL [R1+0x88], R0 ;  /* 0x0000880001007387 */ /* 0x0003e20000100800 */
[----:B------:R-:W-:Y:S01]  /*5010*/  USHF.R.S32.HI UR10, URZ, 0x1f, UR22 ;  /* 0x0000001f3f0a7899 */ /* 0x000fe20008011416 */
[----:B------:R-:W-:Y:S01]  /*5020*/  ULDC.64 UR14, c[0x0][0x5d0] ;  /* 0x00017400000e7ab9 */ /* 0x000fe20000000a00 */
[----:B------:R-:W-:Y:S01]  /*5030*/  ULDC UR11, c[0x0][0x284] ;  /* 0x0000a100000b7ab9 */ /* 0x000fe20000000800 */
[----:B----4-:R-:W4:Y:S01]  /*5040*/  S2R R2, SR_TID.X ;  /* 0x0000000000027919 */ /* 0x010f220000002100 */
[----:B-1----:R-:W2:Y:S04]  /*5050*/  LDL.LU R0, [R1+0x80] ;  /* 0x0000800001007983 */ /* 0x002ea80000300800 */
[----:B---3--:R-:W3:Y:S01]  /*5060*/  LDL.LU R227, [R1+0x84] ;  /* 0x0000840001e37983 */ /* 0x008ee20000300800 */
[----:B------:R-:W-:-:S02]  /*5070*/  UISETP.GT.U32.AND UP0, UPT, UR9, 0x4, UPT ;  /* 0x000000040900788c */ /* 0x000fc4000bf04070 */
[----:B------:R-:W-:Y:S01]  /*5080*/  UISETP.GE.U32.AND UP1, UPT, UR12, 0x5, UPT ;  /* 0x000000050c00788c */ /* 0x000fe2000bf26070 */
[--C-:B----4-:R-:W-:Y:S02]  /*5090*/  SHF.R.U32.HI R24, RZ, 0x2, R2.reuse ;  /* 0x00000002ff187819 */ /* 0x110fe40000011602 */
[----:B------:R-:W-:Y:S02]  /*50a0*/  LOP3.LUT R26, R2, 0x60, RZ, 0xc0, !PT ;  /* 0x00000060021a7812 */ /* 0x000fe400078ec0ff */
[----:B------:R-:W-:Y:S02]  /*50b0*/  SHF.R.U32.HI R27, RZ, 0x7, R2 ;  /* 0x00000007ff1b7819 */ /* 0x000fe40000011602 */
[----:B------:R-:W-:Y:S02]  /*50c0*/  LOP3.LUT R25, R24, 0x7, RZ, 0xc0, !PT ;  /* 0x0000000718197812 */ /* 0x000fe400078ec0ff */
[----:B------:R-:W-:Y:S02]  /*50d0*/  SHF.R.U32.HI R26, RZ, 0x1, R26 ;  /* 0x00000001ff1a7819 */ /* 0x000fe4000001161a */
[----:B------:R-:W-:-:S02]  /*50e0*/  LOP3.LUT R24, R27, 0x1, RZ, 0xc0, !PT ;  /* 0x000000011b187812 */ /* 0x000fc400078ec0ff */
[----:B------:R-:W-:-:S03]  /*50f0*/  IADD3 R29, RZ, -R26, -R25 ;  /* 0x8000001aff1d7210 */ /* 0x000fc60007ffe819 */
[C---:B------:R-:W-:Y:S02]  /*5100*/  IMAD.SHL.U32 R30, R24.reuse, 0x40, RZ ;  /* 0x00000040181e7824 */ /* 0x040fe400078e00ff */
[----:B------:R-:W-:Y:S02]  /*5110*/  IMAD R29, R24, -0x40, R29 ;  /* 0xffffffc0181d7824 */ /* 0x000fe400078e021d */
[----:B------:R-:W-:Y:S01]  /*5120*/  IMAD.SHL.U32 R24, R2, 0x2, RZ ;  /* 0x0000000202187824 */ /* 0x000fe200078e00ff */
[----:B------:R-:W-:-:S04]  /*5130*/  LOP3.LUT R27, R30, 0x40, R25, 0xe2, !PT ;  /* 0x000000401e1b7812 */ /* 0x000fc800078ee219 */
[----:B------:R-:W-:Y:S02]  /*5140*/  LOP3.LUT R30, R24, 0x6, RZ, 0xc0, !PT ;  /* 0x00000006181e7812 */ /* 0x000fe400078ec0ff */
[----:B------:R-:W-:Y:S02]  /*5150*/  LOP3.LUT R24, R2, 0x3, RZ, 0xc0, !PT ;  /* 0x0000000302187812 */ /* 0x000fe400078ec0ff */
[----:B------:R1:W5:Y:S01]  /*5160*/  LDL.LU R2, [R1+0x8c] ;  /* 0x00008c0001027983 */ /* 0x0003620000300800 */
[----:B------:R-:W-:Y:S01]  /*5170*/  UIMAD.WIDE.U32 UR6, UR9, -0x33333333, URZ ;  /* 0xcccccccd090678a5 */ /* 0x000fe2000f8e003f */
[----:B--2---:R-:W-:Y:S01]  /*5180*/  PRMT R30, R30, 0x6540, R0 ;  /* 0x000065401e1e7816 */ /* 0x004fe20000000000 */
[----:B------:R-:W-:Y:S02]  /*5190*/  IMAD.SHL.U32 R35, R0, 0x100, RZ ;  /* 0x0000010000237824 */ /* 0x000fe400078e00ff */
[----:B------:R1:W5:Y:S01]  /*51a0*/  LDL.LU R0, [R1+0x88] ;  /* 0x0000880001007983 */ /* 0x0003620000300800 */
[----:B0-----:R-:W-:Y:S01]  /*51b0*/  IMAD R34, R24, -0x2, R28 ;  /* 0xfffffffe18227824 */ /* 0x001fe200078e021c */
[----:B------:R-:W-:Y:S01]  /*51c0*/  UIMAD UR5, UR10, UR14, URZ ;  /* 0x0000000e0a0572a4 */ /* 0x000fe2000f8e023f */
[----:B------:R-:W-:Y:S01]  /*51d0*/  ISETP.GE.AND P0, PT, R35, R28, PT ;  /* 0x0000001c2300720c */ /* 0x000fe20003f06270 */
[C---:B---3--:R-:W-:Y:S01]  /*51e0*/  IMAD.SHL.U32 R28, R227.reuse, 0x80, RZ ;  /* 0x00000080e31c7824 */ /* 0x048fe200078e00ff */
[----:B------:R-:W-:Y:S01]  /*51f0*/  UISETP.LT.U32.AND UP0, UPT, UR12, 0x5, UP0 ;  /* 0x000000050c00788c */ /* 0x000fe20008701070 */
[--C-:B------:R-:W-:Y:S01]  /*5200*/  SHF.R.S32.HI R31, RZ, 0x1f, R30.reuse ;  /* 0x0000001fff1f7819 */ /* 0x100fe2000001141e */
[----:B------:R-:W-:Y:S01]  /*5210*/  UIMAD UR8, UR22, UR15, UR5 ;  /* 0x0000000f160872a4 */ /* 0x000fe2000f8e0205 */
[----:B------:R-:W-:Y:S01]  /*5220*/  IMAD.U32 R25, RZ, RZ, UR14 ;  /* 0x0000000eff197e24 */ /* 0x000fe2000f8e00ff */
[C---:B------:R-:W-:Y:S01]  /*5230*/  ISETP.GE.OR P0, PT, R28.reuse, UR11, P0 ;  /* 0x0000000b1c007c0c */ /* 0x040fe20008706670 */
[----:B------:R-:W-:Y:S01]  /*5240*/  USEL UR5, URZ, 0x1, !UP0 ;  /* 0x000000013f057887 */ /* 0x000fe2000c000000 */
[----:B------:R-:W-:Y:S01]  /*5250*/  IMAD.WIDE R32, R227, 0x80, RZ ;  /* 0x00000080e3207825 */ /* 0x000fe200078e02ff */
[----:B------:R-:W-:Y:S01]  /*5260*/  USHF.R.U32.HI UR6, URZ, 0x2, UR7 ;  /* 0x000000023f067899 */ /* 0x000fe20008011607 */
[----:B------:R-:W-:Y:S01]  /*5270*/  IADD3 R38, -R28, UR11, R29 ;  /* 0x0000000b1c267c10 */ /* 0x000fe2000fffe11d */
[----:B------:R-:W-:Y:S01]  /*5280*/  ULOP3.LUT UR4, UR4, UR5, URZ, 0x3c, !UPT ;  /* 0x0000000504047292 */ /* 0x000fe2000f8e3c3f */
[----:B------:R-:W-:Y:S01]  /*5290*/  IMAD.WIDE.U32 R24, R25, UR22, R30 ;  /* 0x0000001619187c25 */ /* 0x000fe2000f8e001e */
[----:B------:R-:W-:Y:S01]  /*52a0*/  UIMAD UR5, UR6, -0x5, UR9 ;  /* 0xfffffffb060578a4 */ /* 0x000fe2000f8e0209 */
[----:B------:R-:W-:Y:S01]  /*52b0*/  LOP3.LUT R39, R32, R27, R26, 0xfe, !PT ;  /* 0x0000001b20277212 */ /* 0x000fe200078efe1a */
[----:B------:R-:W-:Y:S01]  /*52c0*/  @UP1 ULOP3.LUT UR4, UR4, 0x1, UR6, 0x78, !UPT ;  /* 0x0000000104041892 */ /* 0x000fe2000f8e7806 */
[----:B------:R-:W-:-:S02]  /*52d0*/  VIADD R25, R25, UR8 ;  /* 0x0000000819197c36 */ /* 0x000fc40008000000 */
[----:B------:R-:W-:Y:S02]  /*52e0*/  IMAD.IADD R35, R34, 0x1, -R35 ;  /* 0x0000000122237824 */ /* 0x000fe400078e0a23 */
[----:B------:R-:W-:Y:S01]  /*52f0*/  IMAD.MOV.U32 R34, RZ, RZ, -0x1 ;  /* 0xffffffffff227424 */ /* 0x000fe200078e00ff */
[----:B-1----:R-:W-:Y:S06]  /*5300*/  @P0 BRA `(.L_x_31) ;  /* 0x0000008c00980947 */ /* 0x002fec0003800000 */
[----:B------:R-:W0:Y:S01]  /*5310*/  LDC.64 R28, c[0x0][0x5c8] ;  /* 0x00017200ff1c7b82 */ /* 0x000e220000000a00 */
[----:B------:R-:W-:Y:S01]  /*5320*/  ULDC.64 UR6, c[0x0][0x5c0] ;  /* 0x0001700000067ab9 */ /* 0x000fe20000000a00 */
[----:B------:R-:W-:Y:S01]  /*5330*/  BSSY B0, `(.L_x_31) ;  /* 0x00008e3000007945 */ /* 0x000fe20003800000 */
[-C--:B0-----:R-:W-:Y:S02]  /*5340*/  IMAD R26, R33, R28.reuse, RZ ;  /* 0x0000001c211a7224 */ /* 0x081fe400078e02ff */
[----:B------:R-:W-:-:S04]  /*5350*/  IMAD.WIDE.U32 R24, R39, R28, R24 ;  /* 0x0000001c27187225 */ /* 0x000fc800078e0018 */
[----:B------:R-:W-:Y:S01]  /*5360*/  IMAD R27, R39, R29, R26 ;  /* 0x0000001d271b7224 */ /* 0x000fe200078e021a */
[----:B------:R-:W-:Y:S02]  /*5370*/  LEA R26, P0, R28, R24, 0x3 ;  /* 0x000000181c1a7211 */ /* 0x000fe400078018ff */
[----:B------:R-:W-:Y:S01]  /*5380*/  IADD3 R24, P1, R24, UR6, RZ ;  /* 0x0000000618187c10 */ /* 0x000fe2000ff3e0ff */
[----:B------:R-:W-:Y:S01]  /*5390*/  IMAD.IADD R27, R25, 0x1, R27 ;  /* 0x00000001191b7824 */ /* 0x000fe200078e021b */
[----:B------:R-:W-:-:S04]  /*53a0*/  IADD3 R26, P3, R26, UR6, RZ ;  /* 0x000000061a1a7c10 */ /* 0x000fc8000ff7e0ff */
[----:B------:R-:W-:Y:S02]  /*53b0*/  LEA.HI.X R28, R28, R27, R29, 0x3, P0 ;  /* 0x0000001b1c1c7211 */ /* 0x000fe400000f1c1d */
[----:B------:R-:W-:Y:S02]  /*53c0*/  FSETP.NEU.AND P0, PT, RZ, UR19, PT ;  /* 0x00000013ff007c0b */ /* 0x000fe4000bf0d000 */
[----:B------:R-:W-:Y:S02]  /*53d0*/  IADD3.X R25, R27, UR7, RZ, P1, !PT ;  /* 0x000000071b197c10 */ /* 0x000fe40008ffe4ff */
[----:B------:R-:W-:-:S09]  /*53e0*/  IADD3.X R27, R28, UR7, RZ, P3, !PT ;  /* 0x000000071c1b7c10 */ /* 0x000fd20009ffe4ff */
[----:B------:R-:W-:Y:S05]  /*53f0*/  @!P0 BRA `(.L_x_32) ;  /* 0x0000006800d88947 */ /* 0x000fea0003800000 */
[----:B------:R-:W-:Y:S01]  /*5400*/  ULDC.64 UR8, c[0x0][0x5b8] ;  /* 0x00016e0000087ab9 */ /* 0x000fe20000000a00 */
[----:B------:R-:W-:Y:S01]  /*5410*/  ISETP.GE.AND P0, PT, R38, 0x1, PT ;  /* 0x000000012600780c */ /* 0x000fe20003f06270 */
[----:B------:R-:W-:Y:S02]  /*5420*/  UIMAD UR6, UR10, UR8, URZ ;  /* 0x000000080a0672a4 */ /* 0x000fe4000f8e023f */
[----:B------:R-:W-:Y:S01]  /*5430*/  IMAD.U32 R29, RZ, RZ, UR8 ;  /* 0x00000008ff1d7e24 */ /* 0x000fe2000f8e00ff */
[----:B------:R-:W-:Y:S01]  /*5440*/  BSSY B1, `(.L_x_33) ;  /* 0x000000f000017945 */ /* 0x000fe20003800000 */
[----:B------:R-:W-:Y:S01]  /*5450*/  ISETP.LT.OR P4, PT, R35, 0x1, !P0 ;  /* 0x000000012300780c */ /* 0x000fe20004781670 */
[----:B------:R-:W-:Y:S02]  /*5460*/  UIMAD UR6, UR22, UR9, UR6 ;  /* 0x00000009160672a4 */ /* 0x000fe4000f8e0206 */
[----:B------:R-:W-:Y:S01]  /*5470*/  IMAD.WIDE.U32 R30, R29, UR22, R30 ;  /* 0x000000161d1e7c25 */ /* 0x000fe2000f8e001e */
[----:B------:R-:W-:-:S03]  /*5480*/  ULDC.64 UR8, c[0x0][0x5a8] ;  /* 0x00016a0000087ab9 */ /* 0x000fc60000000a00 */
[----:B------:R-:W-:Y:S01]  /*5490*/  VIADD R31, R31, UR6 ;  /* 0x000000061f1f7c36 */ /* 0x000fe20008000000 */
[----:B------:R-:W-:Y:S02]  /*54a0*/  ULDC.64 UR6, c[0x0][0x5b0] ;  /* 0x00016c0000067ab9 */ /* 0x000fe40000000a00 */
[----:B------:R-:W-:Y:S02]  /*54b0*/  IMAD R36, R33, UR6, RZ ;  /* 0x0000000621247c24 */ /* 0x000fe4000f8e02ff */
[----:B------:R-:W-:-:S04]  /*54c0*/  IMAD.WIDE.U32 R28, R39, UR6, R30 ;  /* 0x00000006271c7c25 */ /* 0x000fc8000f8e001e */
[--C-:B------:R-:W-:Y:S01]  /*54d0*/  IMAD R37, R39, UR7, R36.reuse ;  /* 0x0000000727257c24 */ /* 0x100fe2000f8e0224 */
[----:B------:R-:W-:Y:S02]  /*54e0*/  IADD3 R28, P1, R28, UR8, RZ ;  /* 0x000000081c1c7c10 */ /* 0x000fe4000ff3e0ff */
[----:B------:R-:W-:Y:S02]  /*54f0*/  PRMT R36, RZ, 0x7610, R36 ;  /* 0x00007610ff247816 */ /* 0x000fe40000000024 */
[----:B------:R-:W-:Y:S01]  /*5500*/  IADD3.X R29, R29, UR9, R37, P1, !PT ;  /* 0x000000091d1d7c10 */ /* 0x000fe20008ffe425 */
[----:B------:R-:W-:Y:S08]  /*5510*/  @P4 BRA `(.L_x_34) ;  /* 0x0000000000044947 */ /* 0x000ff00003800000 */
[----:B------:R0:W5:Y:S02]  /*5520*/  LDG.E.U8 R36, desc[UR16][R28.64] ;  /* 0x000000101c247981 */ /* 0x000164000c1e1100 */
.L_x_34:
[----:B------:R-:W-:Y:S05]  /*5530*/  BSYNC B1 ;  /* 0x0000000000017941 */ /* 0x000fea0003800000 */
.L_x_33:
[----:B-----5:R-:W-:Y:S01]  /*5540*/  LOP3.LUT R36, R36, 0xff, RZ, 0xc0, !PT ;  /* 0x000000ff24247812 */ /* 0x020fe200078ec0ff */
[----:B------:R-:W-:Y:S01]  /*5550*/  BSSY B1, `(.L_x_35) ;  /* 0x000000b000017945 */ /* 0x000fe20003800000 */
[----:B------:R-:W-:Y:S02]  /*5560*/  ISETP.LT.OR P3, PT, R35, 0x2, !P0 ;  /* 0x000000022300780c */ /* 0x000fe40004761670 */
[----:B------:R-:W-:-:S05]  /*5570*/  F2FP.F16.E5M2.UNPACK_B R36, R36 ;  /* 0x00000024ff24723e */ /* 0x000fca00020004ff */
[----:B------:R-:W-:-:S05]  /*5580*/  HADD2.F32 R36, -RZ, R36.H0_H0 ;  /* 0x20000024ff247230 */ /* 0x000fca0000004100 */
[----:B------:R-:W-:Y:S01]  /*5590*/  FMUL R37, R36, UR19 ;  /* 0x0000001324257c20 */ /* 0x000fe20008400000 */
[----:B------:R-:W-:-:S03]  /*55a0*/  PRMT R36, RZ, 0x7610, R36 ;  /* 0x00007610ff247816 */ /* 0x000fc60000000024 */
[----:B------:R-:W-:-:S05]  /*55b0*/  FFMA R37, R226, UR20, R37 ;  /* 0x00000014e2257c23 */ /* 0x000fca0008000025 */
[----:B------:R-:W-:-:S05]  /*55c0*/  F2FP.SATFINITE.E5M2.F32.PACK_AB_MERGE_C R37, RZ, R37, RZ ;  /* 0x00000025ff25723e */ /* 0x000fca00048060ff */
[----:B------:R1:W-:Y:S01]  /*55d0*/  @!P4 STG.E.U8 desc[UR16][R24.64], R37 ;  /* 0x000000251800c986 */ /* 0x0003e2000c101110 */
[----:B------:R-:W-:Y:S05]  /*55e0*/  @P3 BRA `(.L_x_36) ;  /* 0x0000000000043947 */ /* 0x000fea0003800000 */
[----:B------:R2:W5:Y:S02]  /*55f0*/  LDG.E.U8 R36, desc[UR16][R28.64+0x1] ;  /* 0x000001101c247981 */ /* 0x000564000c1e1100 */
.L_x_36:
[----:B------:R-:W-:Y:S05]  /*5600*/  BSYNC B1 ;  /* 0x0000000000017941 */ /* 0x000fea0003800000 */
.L_x_35:
[----:B-----5:R-:W-:Y:S01]  /*5610*/  LOP3.LUT R36, R36, 0xff, RZ, 0xc0, !PT ;  /* 0x000000ff24247812 */ /* 0x020fe200078ec0ff */
[----:B------:R-:W-:Y:S01]  /*5620*/  BSSY B1, `(.L_x_37) ;  /* 0x0000013000017945 */ /* 0x000fe20003800000 */
[----:B-1----:R-:W-:Y:S02]  /*5630*/  IADD3 R37, P1, R39, 0x8, RZ ;  /* 0x0000000827257810 */ /* 0x002fe40007f3e0ff */
[----:B------:R-:W-:-:S03]  /*5640*/  F2FP.F16.E5M2.UNPACK_B R36, R36 ;  /* 0x00000024ff24723e */ /* 0x000fc600020004ff */
[----:B------:R-:W-:Y:S01]  /*5650*/  IMAD.X R32, RZ, RZ, R33, P1 ;  /* 0x000000ffff207224 */ /* 0x000fe200008e0621 */
[----:B------:R-:W-:Y:S01]  /*5660*/  ISETP.GE.AND P1, PT, R38, 0x9, PT ;  /* 0x000000092600780c */ /* 0x000fe20003f26270 */
[----:B------:R-:W-:Y:S02]  /*5670*/  HADD2.F32 R36, -RZ, R36.H0_H0 ;  /* 0x20000024ff247230 */ /* 0x000fe40000004100 */
[----:B------:R-:W-:Y:S01]  /*5680*/  IMAD R32, R32, UR6, RZ ;  /* 0x0000000620207c24 */ /* 0x000fe2000f8e02ff */
[----:B------:R-:W-:Y:S01]  /*5690*/  ISETP.LT.OR P5, PT, R35, 0x1, !P1 ;  /* 0x000000012300780c */ /* 0x000fe20004fa1670 */
[----:B------:R-:W-:-:S04]  /*56a0*/  IMAD.WIDE.U32 R30, R37, UR6, R30 ;  /* 0x00000006251e7c25 */ /* 0x000fc8000f8e001e */
[----:B------:R-:W-:Y:S01]  /*56b0*/  FMUL R36, R36, UR19 ;  /* 0x0000001324247c20 */ /* 0x000fe20008400000 */
[----:B------:R-:W-:-:S03]  /*56c0*/  IMAD R37, R37, UR7, R32 ;  /* 0x0000000725257c24 */ /* 0x000fc6000f8e0220 */
[----:B------:R-:W-:Y:S01]  /*56d0*/  FFMA R36, R225, UR20, R36 ;  /* 0x00000014e1247c23 */ /* 0x000fe20008000024 */
[----:B------:R-:W-:Y:S02]  /*56e0*/  IADD3 R30, P4, R30, UR8, RZ ;  /* 0x000000081e1e7c10 */ /* 0x000fe4000ff9e0ff */
[----:B------:R-:W-:Y:S02]  /*56f0*/  PRMT R32, RZ, 0x7610, R32 ;  /* 0x00007610ff207816 */ /* 0x000fe40000000020 */
[----:B------:R-:W-:Y:S02]  /*5700*/  F2FP.SATFINITE.E5M2.F32.PACK_AB_MERGE_C R33, RZ, R36, RZ ;  /* 0x00000024ff21723e */ /* 0x000fe400048060ff */
[----:B------:R-:W-:-:S03]  /*5710*/  IADD3.X R31, R31, UR9, R37, P4, !PT ;  /* 0x000000091f1f7c10 */ /* 0x000fc6000a7fe425 */
[----:B------:R1:W-:Y:S01]  /*5720*/  @!P3 STG.E.U8 desc[UR16][R24.64+0x1], R33 ;  /* 0x000001211800b986 */ /* 0x0003e2000c101110 */
[----:B------:R-:W-:Y:S05]  /*5730*/  @P5 BRA `(.L_x_38) ;  /* 0x0000000000045947 */ /* 0x000fea0003800000 */
[----:B------:R3:W5:Y:S02]  /*5740*/  LDG.E.U8 R32, desc[UR16][R30.64] ;  /* 0x000000101e207981 */ /* 0x000764000c1e1100 */
.L_x_38:
[----:B------:R-:W-:Y:S05]  /*5750*/  BSYNC B1 ;  /* 0x0000000000017941 */ /* 0x000fea0003800000 */
.L_x_37:
[----:B-----5:R-:W-:Y:S01]  /*5760*/  LOP3.LUT R32, R32, 0xff, RZ, 0xc0, !PT ;  /* 0x000000ff20207812 */ /* 0x020fe200078ec0ff */
[----:B------:R-:W-:Y:S01]  /*5770*/  BSSY B1, `(.L_x_39) ;  /* 0x000000b000017945 */ /* 0x000fe20003800000 */
[----:B------:R-:W-:Y:S02]  /*5780*/  ISETP.LT.OR P3, PT, R35, 0x2, !P1 ;  /* 0x000000022300780c */ /* 0x000fe40004f61670 */
[----:B------:R-:W-:-:S05]  /*5790*/  F2FP.F16.E5M2.UNPACK_B R32, R32 ;  /* 0x00000020ff20723e */ /* 0x000fca00020004ff */
[----:B------:R-:W-:-:S05]  /*57a0*/  HADD2.F32 R32, -RZ, R32.H0_H0 ;  /* 0x20000020ff207230 */ /* 0x000fca0000004100 */
[----:B-1----:R-:W-:Y:S01]  /*57b0*/  FMUL R33, R32, UR19 ;  /* 0x0000001320217c20 */ /* 0x002fe20008400000 */
[----:B------:R-:W-:-:S03]  /*57c0*/  PRMT R32, RZ, 0x7610, R32 ;  /* 0x00007610ff207816 */ /* 0x000fc60000000020 */
[----:B------:R-:W-:-:S05]  /*57d0*/  FFMA R33, R224, UR20, R33 ;  /* 0x00000014e0217c23 */ /* 0x000fca0008000021 */
[----:B------:R-:W-:-:S05]  /*57e0*/  F2FP.SATFINITE.E5M2.F32.PACK_AB_MERGE_C R33, RZ, R33, RZ ;  /* 0x00000021ff21723e */ /* 0x000fca00048060ff */
[----:B------:R1:W-:Y:S01]  /*57f0*/  @!P5 STG.E.U8 desc[UR16][R26.64], R33 ;  /* 0x000000211a00d986 */ /* 0x0003e2000c101110 */
[----:B------:R-:W-:Y:S05]  /*5800*/  @P3 BRA `(.L_x_40) ;  /* 0x0000000000043947 */ /* 0x000fea0003800000 */
[----:B------:R4:W5:Y:S02]  /*5810*/  LDG.E.U8 R32, desc[UR16][R30.64+0x1] ;  /* 0x000001101e207981 */ /* 0x000964000c1e1100 */
.L_x_40:
[----:B------:R-:W-:Y:S05]  /*5820*/  BSYNC B1 ;  /* 0x0000000000017941 */ /* 0x000fea0003800000 */
.L_x_39:
[----:B-----5:R-:W-:Y:S01]  /*5830*/  LOP3.LUT R32, R32, 0xff, RZ, 0xc0, !PT ;  /* 0x000000ff20207812 */ /* 0x020fe200078ec0ff */
[----:B------:R-:W-:Y:S01]  /*5840*/  BSSY B1, `(.L_x_41) ;  /* 0x000000b000017945 */ /* 0x000fe20003800000 */
[----:B------:R-:W-:Y:S02]  /*5850*/  ISETP.LT.OR P4, PT, R35, 0x9, !P0 ;  /* 0x000000092300780c */ /* 0x000fe40004781670 */
[----:B------:R-:W-:-:S05]  /*5860*/  F2FP.F16.E5M2.UNPACK_B R32, R32 ;  /* 0x00000020ff20723e */ /* 0x000fca00020004ff */
[----:B------:R-:W-:-:S05]  /*5870*/  HADD2.F32 R32, -RZ, R32.H0_H0 ;  /* 0x20000020ff207230 */ /* 0x000fca0000004100 */
[----:B------:R-:W-:-:S04]  /*5880*/  FMUL R32, R32, UR19 ;  /* 0x0000001320207c20 */ /* 0x000fc80008400000 */
[----:B------:R-:W-:-:S05]  /*5890*/  FFMA R32, R223, UR20, R32 ;  /* 0x00000014df207c23 */ /* 0x000fca0008000020 */
[----:B-1----:R-:W-:Y:S02]  /*58a0*/  F2FP.SATFINITE.E5M2.F32.PACK_AB_MERGE_C R33, RZ, R32, RZ ;  /* 0x00000020ff21723e */ /* 0x002fe400048060ff */
[----:B------:R-:W-:-:S03]  /*58b0*/  PRMT R32, RZ, 0x7610, R32 ;  /* 0x00007610ff207816 */ /* 0x000fc60000000020 */
[----:B------:R1:W-:Y:S01]  /*58c0*/  @!P3 STG.E.U8 desc[UR16][R26.64+0x1], R33 ;  /* 0x000001211a00b986 */ /* 0x0003e2000c101110 */
[----:B------:R-:W-:Y:S05]  /*58d0*/  @P4 BRA `(.L_x_42) ;  /* 0x0000000000044947 */ /* 0x000fea0003800000 */
[----:B------:R0:W5:Y:S02]  /*58e0*/  LDG.E.U8 R32, desc[UR16][R28.64+0x8] ;  /* 0x000008101c207981 */ /* 0x000164000c1e1100 */
.L_x_42:
[----:B------:R-:W-:Y:S05]  /*58f0*/  BSYNC B1 ;  /* 0x0000000000017941 */ /* 0x000fea0003800000 */
.L_x_41:
        /* <DEDUP_REMOVED lines=12> */
.L_x_44:
[----:B------:R-:W-:Y:S05]  /*59c0*/  BSYNC B1 ;  /* 0x0000000000017941 */ /* 0x000fea0003800000 */
.L_x_43:
        /* <DEDUP_REMOVED lines=12> */
.L_x_46:
[----:B------:R-:W-:Y:S05]  /*5a90*/  BSYNC B1 ;  /* 0x0000000000017941 */ /* 0x000fea0003800000 */
.L_x_45:
        /* <DEDUP_REMOVED lines=12> */
.L_x_48:
[----:B------:R-:W-:Y:S05]  /*5b60*/  BSYNC B1 ;  /* 0x0000000000017941 */ /* 0x000fea0003800000 */
.L_x_47:
        /* <DEDUP_REMOVED lines=12> */
.L_x_50:
[----:B------:R-:W-:Y:S05]  /*5c30*/  BSYNC B1 ;  /* 0x0000000000017941 */ /* 0x000fea0003800000 */
.L_x_49:
        /* <DEDUP_REMOVED lines=12> */
.L_x_52:
[----:B------:R-:W-:Y:S05]  /*5d00*/  BSYNC B1 ;  /* 0x0000000000017941 */ /* 0x000fea0003800000 */
.L_x_51:
        /* <DEDUP_REMOVED lines=12> */
.L_x_54:
[----:B------:R-:W-:Y:S05]  /*5dd0*/  BSYNC B1 ;  /* 0x0000000000017941 */ /* 0x000fea0003800000 */
.L_x_53:
        /* <DEDUP_REMOVED lines=12> */
.L_x_56:
[----:B------:R-:W-:Y:S05]  /*5ea0*/  BSYNC B1 ;  /* 0x0000000000017941 */ /* 0x000fea0003800000 */
.L_x_55:
        /* <DEDUP_REMOVED lines=12> */
.L_x_58:
[----:B------:R-:W-:Y:S05]  /*5f70*/  BSYNC B1 ;  /* 0x0000000000017941 */ /* 0x000fea0003800000 */
.L_x_57:
        /* <DEDUP_REMOVED lines=12> */
.L_x_60:
[----:B------:R-:W-:Y:S05]  /*6040*/  BSYNC B1 ;  /* 0x0000000000017941 */ /* 0x000fea0003800000 */
.L_x_59:
        /* <DEDUP_REMOVED lines=12> */
.L_x_62:
[----:B------:R-:W-:Y:S05]  /*6110*/  BSYNC B1 ;  /* 0x0000000000017941 */ /* 0x000fea0003800000 */
.L_x_61:
        /* <DEDUP_REMOVED lines=12> */
.L_x_64:
[----:B------:R-:W-:Y:S05]  /*61e0*/  BSYNC B1 ;  /* 0x0000000000017941 */ /* 0x000fea0003800000 */
.L_x_63:
        /* <DEDUP_REMOVED lines=12> */
.L_x_66:
[----:B------:R-:W-:Y:S05]  /*62b0*/  BSYNC B1 ;  /* 0x0000000000017941 */ /* 0x000fea0003800000 */
.L_x_65:
        /* <DEDUP_REMOVED lines=12> */
.L_x_68:
[----:B------:R-:W-:Y:S05]  /*6380*/  BSYNC B1 ;  /* 0x0000000000017941 */ /* 0x000fea0003800000 */
.L_x_67:
        /* <DEDUP_REMOVED lines=12> */
.L_x_70:
[----:B------:R-:W-:Y:S05]  /*6450*/  BSYNC B1 ;  /* 0x0000000000017941 */ /* 0x000fea0003800000 */
.L_x_69:
        /* <DEDUP_REMOVED lines=12> */
.L_x_72:
[----:B------:R-:W-:Y:S05]  /*6520*/  BSYNC B1 ;  /* 0x0000000000017941 */ /* 0x000fea0003800000 */
.L_x_71:
        /* <DEDUP_REMOVED lines=12> */
.L_x_74:
[----:B------:R-:W-:Y:S05]  /*65f0*/  BSYNC B1 ;  /* 0x0000000000017941 */ /* 0x000fea0003800000 */
.L_x_73:
        /* <DEDUP_REMOVED lines=12> */
.L_x_76:
[----:B------:R-:W-:Y:S05]  /*66c0*/  BSYNC B1 ;  /* 0x0000000000017941 */ /* 0x000fea0003800000 */
.L_x_75:
        /* <DEDUP_REMOVED lines=12> */
.L_x_78:
[----:B------:R-:W-:Y:S05]  /*6790*/  BSYNC B1 ;  /* 0x0000000000017941 */ /* 0x000fea0003800000 */
.L_x_77:
        /* <DEDUP_REMOVED lines=12> */
.L_x_80:
[----:B------:R-:W-:Y:S05]  /*6860*/  BSYNC B1 ;  /* 0x0000000000017941 */ /* 0x000fea0003800000 */
.L_x_79:
        /* <DEDUP_REMOVED lines=12> */
.L_x_82:
[----:B------:R-:W-:Y:S05]  /*6930*/  BSYNC B1 ;  /* 0x0000000000017941 */ /* 0x000fea0003800000 */
.L_x_81:
        /* <DEDUP_REMOVED lines=12> */
.L_x_84:
[----:B------:R-:W-:Y:S05]  /*6a00*/  BSYNC B1 ;  /* 0x0000000000017941 */ /* 0x000fea0003800000 */
.L_x_83:
        /* <DEDUP_REMOVED lines=12> */
.L_x_86:
[----:B------:R-:W-:Y:S05]  /*6ad0*/  BSYNC B1 ;  /* 0x0000000000017941 */ /* 0x000fea0003800000 */
.L_x_85:
        /* <DEDUP_REMOVED lines=12> */
.L_x_88:
[----:B------:R-:W-:Y:S05]  /*6ba0*/  BSYNC B1 ;  /* 0x0000000000017941 */ /* 0x000fea0003800000 */
.L_x_87:
        /* <DEDUP_REMOVED lines=12> */
.L_x_90:
[----:B------:R-:W-:Y:S05]  /*6c70*/  BSYNC B1 ;  /* 0x0000000000017941 */ /* 0x000fea0003800000 */
.L_x_89:
        /* <DEDUP_REMOVED lines=12> */
.L_x_92:
[----:B------:R-:W-:Y:S05]  /*6d40*/  BSYNC B1 ;  /* 0x0000000000017941 */ /* 0x000fea0003800000 */
.L_x_91:
        /* <DEDUP_REMOVED lines=12> */
.L_x_94:
[----:B------:R-:W-:Y:S05]  /*6e10*/  BSYNC B1 ;  /* 0x0000000000017941 */ /* 0x000fea0003800000 */
.L_x_93:
        /* <DEDUP_REMOVED lines=12> */
.L_x_96:
[----:B------:R-:W-:Y:S05]  /*6ee0*/  BSYNC B1 ;  /* 0x0000000000017941 */ /* 0x000fea0003800000 */
.L_x_95:
        /* <DEDUP_REMOVED lines=12> */
.L_x_98:
[----:B------:R-:W-:Y:S05]  /*6fb0*/  BSYNC B1 ;  /* 0x0000000000017941 */ /* 0x000fea0003800000 */
.L_x_97:
        /* <DEDUP_REMOVED lines=12> */
.L_x_100:
[----:B------:R-:W-:Y:S05]  /*7080*/  BSYNC B1 ;  /* 0x0000000000017941 */ /* 0x000fea0003800000 */
.L_x_99:
        /* <DEDUP_REMOVED lines=12> */
.L_x_102:
[----:B------:R-:W-:Y:S05]  /*7150*/  BSYNC B1 ;  /* 0x0000000000017941 */ /* 0x000fea0003800000 */
.L_x_101:
        /* <DEDUP_REMOVED lines=12> */
.L_x_104:
[----:B------:R-:W-:Y:S05]  /*7220*/  BSYNC B1 ;  /* 0x0000000000017941 */ /* 0x000fea0003800000 */
.L_x_103:
        /* <DEDUP_REMOVED lines=12> */
.L_x_106:
[----:B------:R-:W-:Y:S05]  /*72f0*/  BSYNC B1 ;  /* 0x0000000000017941 */ /* 0x000fea0003800000 */
.L_x_105:
        /* <DEDUP_REMOVED lines=12> */
.L_x_108:
[----:B------:R-:W-:Y:S05]  /*73c0*/  BSYNC B1 ;  /* 0x0000000000017941 */ /* 0x000fea0003800000 */
.L_x_107:
        /* <DEDUP_REMOVED lines=12> */
.L_x_110:
[----:B------:R-:W-:Y:S05]  /*7490*/  BSYNC B1 ;  /* 0x0000000000017941 */ /* 0x000fea0003800000 */
.L_x_109:
        /* <DEDUP_REMOVED lines=12> */
.L_x_112:
[----:B------:R-:W-:Y:S05]  /*7560*/  BSYNC B1 ;  /* 0x0000000000017941 */ /* 0x000fea0003800000 */
.L_x_111:
        /* <DEDUP_REMOVED lines=12> */
.L_x_114:
[----:B------:R-:W-:Y:S05]  /*7630*/  BSYNC B1 ;  /* 0x0000000000017941 */ /* 0x000fea0003800000 */
.L_x_113:
        /* <DEDUP_REMOVED lines=12> */
.L_x_116:
[----:B------:R-:W-:Y:S05]  /*7700*/  BSYNC B1 ;  /* 0x0000000000017941 */ /* 0x000fea0003800000 */
.L_x_115:
        /* <DEDUP_REMOVED lines=12> */
.L_x_118:
[----:B------:R-:W-:Y:S05]  /*77d0*/  BSYNC B1 ;  /* 0x0000000000017941 */ /* 0x000fea0003800000 */
.L_x_117:
        /* <DEDUP_REMOVED lines=12> */
.L_x_120:
[----:B------:R-:W-:Y:S05]  /*78a0*/  BSYNC B1 ;  /* 0x0000000000017941 */ /* 0x000fea0003800000 */
.L_x_119:
        /* <DEDUP_REMOVED lines=12> */
.L_x_122:
[----:B------:R-:W-:Y:S05]  /*7970*/  BSYNC B1 ;  /* 0x0000000000017941 */ /* 0x000fea0003800000 */
.L_x_121:
        /* <DEDUP_REMOVED lines=12> */
.L_x_124:
[----:B------:R-:W-:Y:S05]  /*7a40*/  BSYNC B1 ;  /* 0x0000000000017941 */ /* 0x000fea0003800000 */
.L_x_123:
        /* <DEDUP_REMOVED lines=12> */
.L_x_126:
[----:B------:R-:W-:Y:S05]  /*7b10*/  BSYNC B1 ;  /* 0x0000000000017941 */ /* 0x000fea0003800000 */
.L_x_125:
        /* <DEDUP_REMOVED lines=12> */
.L_x_128:
[----:B------:R-:W-:Y:S05]  /*7be0*/  BSYNC B1 ;  /* 0x0000000000017941 */ /* 0x000fea0003800000 */
.L_x_127:
        /* <DEDUP_REMOVED lines=12> */
.L_x_130:
[----:B------:R-:W-:Y:S05]  /*7cb0*/  BSYNC B1 ;  /* 0x0000000000017941 */ /* 0x000fea0003800000 */
.L_x_129:
        /* <DEDUP_REMOVED lines=12> */
.L_x_132:
[----:B------:R-:W-:Y:S05]  /*7d80*/  BSYNC B1 ;  /* 0x0000000000017941 */ /* 0x000fea0003800000 */
.L_x_131:
        /* <DEDUP_REMOVED lines=12> */
.L_x_134:
[----:B------:R-:W-:Y:S05]  /*7e50*/  BSYNC B1 ;  /* 0x0000000000017941 */ /* 0x000fea0003800000 */
.L_x_133:
        /* <DEDUP_REMOVED lines=12> */
.L_x_136:
[----:B------:R-:W-:Y:S05]  /*7f20*/  BSYNC B1 ;  /* 0x0000000000017941 */ /* 0x000fea0003800000 */
.L_x_135:
        /* <DEDUP_REMOVED lines=12> */
.L_x_138:
[----:B------:R-:W-:Y:S05]  /*7ff0*/  BSYNC B1 ;  /* 0x0000000000017941 */ /* 0x000fea0003800000 */
.L_x_137:
        /* <DEDUP_REMOVED lines=12> */
.L_x_140:
[----:B------:R-:W-:Y:S05]  /*80c0*/  BSYNC B1 ;  /* 0x0000000000017941 */ /* 0x000fea0003800000 */
.L_x_139:
        /* <DEDUP_REMOVED lines=12> */
.L_x_142:
[----:B------:R-:W-:Y:S05]  /*8190*/  BSYNC B1 ;  /* 0x0000000000017941 */ /* 0x000fea0003800000 */
.L_x_141:
        /* <DEDUP_REMOVED lines=12> */
.L_x_144:
[----:B------:R-:W-:Y:S05]  /*8260*/  BSYNC B1 ;  /* 0x0000000000017941 */ /* 0x000fea0003800000 */
.L_x_143:
        /* <DEDUP_REMOVED lines=12> */
.L_x_146:
[----:B------:R-:W-:Y:S05]  /*8330*/  BSYNC B1 ;  /* 0x0000000000017941 */ /* 0x000fea0003800000 */
.L_x_145:
        /* <DEDUP_REMOVED lines=12> */
.L_x_148:
[----:B------:R-:W-:Y:S05]  /*8400*/  BSYNC B1 ;  /* 0x0000000000017941 */ /* 0x000fea0003800000 */
.L_x_147:
        /* <DEDUP_REMOVED lines=12> */
.L_x_150:
[----:B------:R-:W-:Y:S05]  /*84d0*/  BSYNC B1 ;  /* 0x0000000000017941 */ /* 0x000fea0003800000 */
.L_x_149:
        /* <DEDUP_REMOVED lines=12> */
.L_x_152:
[----:B------:R-:W-:Y:S05]  /*85a0*/  BSYNC B1 ;  /* 0x0000000000017941 */ /* 0x000fea0003800000 */
.L_x_151:
        /* <DEDUP_REMOVED lines=12> */
.L_x_154:
[----:B------:R-:W-:Y:S05]  /*8670*/  BSYNC B1 ;  /* 0x0000000000017941 */ /* 0x000fea0003800000 */
.L_x_153:
        /* <DEDUP_REMOVED lines=12> */
.L_x_156:
[----:B------:R-:W-:Y:S05]  /*8740*/  BSYNC B1 ;  /* 0x0000000000017941 */ /* 0x000fea0003800000 */
.L_x_155:
        /* <DEDUP_REMOVED lines=12> */
.L_x_158:
[----:B------:R-:W-:Y:S05]  /*8810*/  BSYNC B1 ;  /* 0x0000000000017941 */ /* 0x000fea0003800000 */
.L_x_157:
        /* <DEDUP_REMOVED lines=12> */
.L_x_160:
[----:B------:R-:W-:Y:S05]  /*88e0*/  BSYNC B1 ;  /* 0x0000000000017941 */ /* 0x000fea0003800000 */
.L_x_159:
        /* <DEDUP_REMOVED lines=12> */
.L_x_162:
[----:B------:R-:W-:Y:S05]  /*89b0*/  BSYNC B1 ;  /* 0x0000000000017941 */ /* 0x000fea0003800000 */
.L_x_161:
        /* <DEDUP_REMOVED lines=12> */
.L_x_164:
[----:B------:R-:W-:Y:S05]  /*8a80*/  BSYNC B1 ;  /* 0x0000000000017941 */ /* 0x000fea0003800000 */
.L_x_163:
        /* <DEDUP_REMOVED lines=12> */
.L_x_166:
[----:B------:R-:W-:Y:S05]  /*8b50*/  BSYNC B1 ;  /* 0x0000000000017941 */ /* 0x000fea0003800000 */
.L_x_165:
        /* <DEDUP_REMOVED lines=12> */
.L_x_168:
[----:B------:R-:W-:Y:S05]  /*8c20*/  BSYNC B1 ;  /* 0x0000000000017941 */ /* 0x000fea0003800000 */
.L_x_167:
        /* <DEDUP_REMOVED lines=12> */
.L_x_170:
[----:B------:R-:W-:Y:S05]  /*8cf0*/  BSYNC B1 ;  /* 0x0000000000017941 */ /* 0x000fea0003800000 */
.L_x_169:
        /* <DEDUP_REMOVED lines=12> */
.L_x_172:
[----:B------:R-:W-:Y:S05]  /*8dc0*/  BSYNC B1 ;  /* 0x0000000000017941 */ /* 0x000fea0003800000 */
.L_x_171:
        /* <DEDUP_REMOVED lines=12> */
.L_x_174:
[----:B------:R-:W-:Y:S05]  /*8e90*/  BSYNC B1 ;  /* 0x0000000000017941 */ /* 0x000fea0003800000 */
.L_x_173:
        /* <DEDUP_REMOVED lines=12> */
.L_x_176:
[----:B------:R-:W-:Y:S05]  /*8f60*/  BSYNC B1 ;  /* 0x0000000000017941 */ /* 0x000fea0003800000 */
.L_x_175:
        /* <DEDUP_REMOVED lines=12> */
.L_x_178:
[----:B------:R-:W-:Y:S05]  /*9030*/  BSYNC B1 ;  /* 0x0000000000017941 */ /* 0x000fea0003800000 */
.L_x_177:
        /* <DEDUP_REMOVED lines=12> */
.L_x_180:
[----:B------:R-:W-:Y:S05]  /*9100*/  BSYNC B1 ;  /* 0x0000000000017941 */ /* 0x000fea0003800000 */
.L_x_179:
        /* <DEDUP_REMOVED lines=12> */
.L_x_182:
[----:B------:R-:W-:Y:S05]  /*91d0*/  BSYNC B1 ;  /* 0x0000000000017941 */ /* 0x000fea0003800000 */
.L_x_181:
        /* <DEDUP_REMOVED lines=12> */
.L_x_184:
[----:B------:R-:W-:Y:S05]  /*92a0*/  BSYNC B1 ;  /* 0x0000000000017941 */ /* 0x000fea0003800000 */
.L_x_183:
[----:B-----5:R-:W-:Y:S01]  /*92b0*/  LOP3.LUT R32, R32, 0xff, RZ, 0xc0, !PT ;  /* 0x000000ff20207812 */ /* 0x020fe200078ec0ff */
[----:B------:R-:W-:Y:S01]  /*92c0*/  BSSY B1, `(.L_x_185) ;  /* 0x000000b000017945 */ /* 0x000fe20003800000 */
[----:B------:R-:W-:Y:S02]  /*92d0*/  ISETP.LT.OR P4, PT, R35, 0x99, !P0 ;  /* 0x000000992300780c */ /* 0x000fe40004781670 */
[----:B------:R-:W-:-:S05]  /*92e0*/  F2FP.F16.E5M2.UNPACK_B R32, R32 ;  /* 0x00000020ff20723e */ /* 0x000fca00020004ff */
[----:B------:R-:W-:-:S05]  /*92f0*/  HADD2.F32 R32, -RZ, R32.H0_H0 ;  /* 0x20000020ff207230 */ /* 0x000fca0000004100 */
[----:B------:R-:W-:-:S04]  /*9300*/  FMUL R32, R32, UR19 ;  /* 0x0000001320207c20 */ /* 0x000fc80008400000 */
[----:B------:R-:W-:Y:S01]  /*9310*/  FFMA R32, R23, UR20, R32 ;  /* 0x0000001417207c23 */ /* 0x000fe20008000020 */
[----:B------:R-:W-:-:S04]  /*9320*/  PRMT R23, RZ, 0x7610, R23 ;  /* 0x00007610ff177816 */ /* 0x000fc80000000017 */
[----:B-1----:R-:W-:-:S05]  /*9330*/  F2FP.SATFINITE.E5M2.F32.PACK_AB_MERGE_C R33, RZ, R32, RZ ;  /* 0x00000020ff21723e */ /* 0x002fca00048060ff */
[----:B------:R1:W-:Y:S01]  /*9340*/  @!P3 STG.E.U8 desc[UR16][R26.64+0x91], R33 ;  /* 0x000091211a00b986 */ /* 0x0003e2000c101110 */
[----:B------:R-:W-:Y:S05]  /*9350*/  @P4 BRA `(.L_x_186) ;  /* 0x0000000000044947 */ /* 0x000fea0003800000 */
[----:B------:R0:W5:Y:S02]  /*9360*/  LDG.E.U8 R23, desc[UR16][R28.64+0x98] ;  /* 0x000098101c177981 */ /* 0x000164000c1e1100 */
.L_x_186:
[----:B------:R-:W-:Y:S05]  /*9370*/  BSYNC B1 ;  /* 0x0000000000017941 */ /* 0x000fea0003800000 */
.L_x_185:
        /* <DEDUP_REMOVED lines=8> */
[----:B------:R-:W-:-:S05]  /*9400*/  F2FP.SATFINITE.E5M2.F32.PACK_AB_MERGE_C R23, RZ, R23, RZ ;  /* 0x00000017ff17723e */ /* 0x000fca00048060ff */
[----:B------:R0:W-:Y:S01]  /*9410*/  @!P4 STG.E.U8 desc[UR16][R24.64+0x98], R23 ;  /* 0x000098171800c986 */ /* 0x0001e2000c101110 */
[----:B------:R-:W-:Y:S05]  /*9420*/  @P3 BRA `(.L_x_188) ;  /* 0x0000000000043947 */ /* 0x000fea0003800000 */
[----:B------:R0:W5:Y:S02]  /*9430*/  LDG.E.U8 R22, desc[UR16][R28.64+0x99] ;  /* 0x000099101c167981 */ /* 0x000164000c1e1100 */
.L_x_188:
[----:B------:R-:W-:Y:S05]  /*9440*/  BSYNC B1 ;  /* 0x0000000000017941 */ /* 0x000fea0003800000 */
.L_x_187:
        /* <DEDUP_REMOVED lines=8> */
[----:B0-----:R-:W-:-:S05]  /*94d0*/  F2FP.SATFINITE.E5M2.F32.PACK_AB_MERGE_C R23, RZ, R22, RZ ;  /* 0x00000016ff17723e */ /* 0x001fca00048060ff */
[----:B------:R0:W-:Y:S01]  /*94e0*/  @!P3 STG.E.U8 desc[UR16][R24.64+0x99], R23 ;  /* 0x000099171800b986 */ /* 0x0001e2000c101110 */
[----:B------:R-:W-:Y:S05]  /*94f0*/  @P4 BRA `(.L_x_190) ;  /* 0x0000000000044947 */ /* 0x000fea0003800000 */
[----:B------:R0:W5:Y:S02]  /*9500*/  LDG.E.U8 R21, desc[UR16][R30.64+0x98] ;  /* 0x000098101e157981 */ /* 0x000164000c1e1100 */
.L_x_190:
[----:B------:R-:W-:Y:S05]  /*9510*/  BSYNC B1 ;  /* 0x0000000000017941 */ /* 0x000fea0003800000 */
.L_x_189:
        /* <DEDUP_REMOVED lines=12> */
.L_x_192:
[----:B------:R-:W-:Y:S05]  /*95e0*/  BSYNC B1 ;  /* 0x0000000000017941 */ /* 0x000fea0003800000 */
.L_x_191:
        /* <DEDUP_REMOVED lines=12> */
.L_x_194:
[----:B------:R-:W-:Y:S05]  /*96b0*/  BSYNC B1 ;  /* 0x0000000000017941 */ /* 0x000fea0003800000 */
.L_x_193:
        /* <DEDUP_REMOVED lines=12> */
.L_x_196:
[----:B------:R-:W-:Y:S05]  /*9780*/  BSYNC B1 ;  /* 0x0000000000017941 */ /* 0x000fea0003800000 */
.L_x_195:
        /* <DEDUP_REMOVED lines=12> */
.L_x_198:
[----:B------:R-:W-:Y:S05]  /*9850*/  BSYNC B1 ;  /* 0x0000000000017941 */ /* 0x000fea0003800000 */
.L_x_197:
        /* <DEDUP_REMOVED lines=12> */
.L_x_200:
[----:B------:R-:W-:Y:S05]  /*9920*/  BSYNC B1 ;  /* 0x0000000000017941 */ /* 0x000fea0003800000 */
.L_x_199:
        /* <DEDUP_REMOVED lines=12> */
.L_x_202:
[----:B------:R-:W-:Y:S05]  /*99f0*/  BSYNC B1 ;  /* 0x0000000000017941 */ /* 0x000fea0003800000 */
.L_x_201:
        /* <DEDUP_REMOVED lines=12> */
.L_x_204:
[----:B------:R-:W-:Y:S05]  /*9ac0*/  BSYNC B1 ;  /* 0x0000000000017941 */ /* 0x000fea0003800000 */
.L_x_203:
        /* <DEDUP_REMOVED lines=12> */
.L_x_206:
[----:B------:R-:W-:Y:S05]  /*9b90*/  BSYNC B1 ;  /* 0x0000000000017941 */ /* 0x000fea0003800000 */
.L_x_205:
        /* <DEDUP_REMOVED lines=12> */
.L_x_208:
[----:B------:R-:W-:Y:S05]  /*9c60*/  BSYNC B1 ;  /* 0x0000000000017941 */ /* 0x000fea0003800000 */
.L_x_207:
        /* <DEDUP_REMOVED lines=12> */
.L_x_210:
[----:B------:R-:W-:Y:S05]  /*9d30*/  BSYNC B1 ;  /* 0x0000000000017941 */ /* 0x000fea0003800000 */
.L_x_209:
        /* <DEDUP_REMOVED lines=12> */
.L_x_212:
[----:B------:R-:W-:Y:S05]  /*9e00*/  BSYNC B1 ;  /* 0x0000000000017941 */ /* 0x000fea0003800000 */
.L_x_211:
        /* <DEDUP_REMOVED lines=12> */
.L_x_214:
[----:B------:R-:W-:Y:S05]  /*9ed0*/  BSYNC B1 ;  /* 0x0000000000017941 */ /* 0x000fea0003800000 */
.L_x_213:
        /* <DEDUP_REMOVED lines=12> */
.L_x_216:
[----:B------:R-:W-:Y:S05]  /*9fa0*/  BSYNC B1 ;  /* 0x0000000000017941 */ /* 0x000fea0003800000 */
.L_x_215:
        /* <DEDUP_REMOVED lines=12> */
.L_x_218:
[----:B------:R-:W-:Y:S05]  /*a070*/  BSYNC B1 ;  /* 0x0000000000017941 */ /* 0x000fea0003800000 */
.L_x_217:
        /* <DEDUP_REMOVED lines=12> */
.L_x_220:
[----:B------:R-:W-:Y:S05]  /*a140*/  BSYNC B1 ;  /* 0x0000000000017941 */ /* 0x000fea0003800000 */
.L_x_219:
        /* <DEDUP_REMOVED lines=12> */
.L_x_222:
[----:B------:R-:W-:Y:S05]  /*a210*/  BSYNC B1 ;  /* 0x0000000000017941 */ /* 0x000fea0003800000 */
.L_x_221:
        /* <DEDUP_REMOVED lines=12> */
.L_x_224:
[----:B------:R-:W-:Y:S05]  /*a2e0*/  BSYNC B1 ;  /* 0x0000000000017941 */ /* 0x000fea0003800000 */
.L_x_223:
        /* <DEDUP_REMOVED lines=12> */
.L_x_226:
[----:B------:R-:W-:Y:S05]  /*a3b0*/  BSYNC B1 ;  /* 0x0000000000017941 */ /* 0x000fea0003800000 */
.L_x_225:
        /* <DEDUP_REMOVED lines=12> */
.L_x_228:
[----:B------:R-:W-:Y:S05]  /*a480*/  BSYNC B1 ;  /* 0x0000000000017941 */ /* 0x000fea0003800000 */
.L_x_227:
[----:B-----5:R-:W-:Y:S01]  /*a490*/  LOP3.LUT R2, R2, 0xff, RZ, 0xc0, !PT ;  /* 0x000000ff02027812 */ /* 0x020fe200078ec0ff */
[----:B------:R-:W-:Y:S01]  /*a4a0*/  BSSY B1, `(.L_x_229) ;  /* 0x000000b000017945 */ /* 0x000fe20003800000 */
[----:B------:R-:W-:Y:S02]  /*a4b0*/  ISETP.LT.OR P4, PT, R35, 0xc1, !P1 ;  /* 0x000000c12300780c */ /* 0x000fe40004f81670 */
[----:B------:R-:W-:-:S05]  /*a4c0*/  F2FP.F16.E5M2.UNPACK_B R2, R2 ;  /* 0x00000002ff02723e */ /* 0x000fca00020004ff */
[----:B------:R-:W-:-:S05]  /*a4d0*/  HADD2.F32 R2, -RZ, R2.H0_H0 ;  /* 0x20000002ff027230 */ /* 0x000fca0000004100 */
[----:B0-----:R-:W-:-:S04]  /*a4e0*/  FMUL R3, R2, UR19 ;  /* 0x0000001302037c20 */ /* 0x001fc80008400000 */
[----:B------:R-:W-:Y:S01]  /*a4f0*/  FFMA R3, R0, UR20, R3 ;  /* 0x0000001400037c23 */ /* 0x000fe20008000003 */
[----:B------:R-:W-:-:S04]  /*a500*/  PRMT R0, RZ, 0x7610, R0 ;  /* 0x00007610ff007816 */ /* 0x000fc80000000000 */
[----:B------:R-:W-:-:S05]  /*a510*/  F2FP.SATFINITE.E5M2.F32.PACK_AB_MERGE_C R3, RZ, R3, RZ ;  /* 0x00000003ff03723e */ /* 0x000fca00048060ff */
[----:B------:R0:W-:Y:S01]  /*a520*/  @!P3 STG.E.U8 desc[UR16][R24.64+0xc1], R3 ;  /* 0x0000c1031800b986 */ /* 0x0001e2000c101110 */
[----:B------:R-:W-:Y:S05]  /*a530*/  @P4 BRA `(.L_x_230) ;  /* 0x0000000000044947 */ /* 0x000fea0003800000 */
[----:B------:R0:W5:Y:S02]  /*a540*/  LDG.E.U8 R0, desc[UR16][R30.64+0xc0] ;  /* 0x0000c0101e007981 */ /* 0x000164000c1e1100 */
.L_x_230:
[----:B------:R-:W-:Y:S05]  /*a550*/  BSYNC B1 ;  /* 0x0000000000017941 */ /* 0x000fea0003800000 */
.L_x_229:
[----:B------:R-:W2:Y:S01]  /*a560*/  LDL.LU R2, [R1] ;  /* 0x0000000001027983 */ /* 0x000ea20000300800 */
[----:B-----5:R-:W-:Y:S01]  /*a570*/  LOP3.LUT R0, R0, 0xff, RZ, 0xc0, !PT ;  /* 0x000000ff00007812 */ /* 0x020fe200078ec0ff */
[----:B------:R-:W-:Y:S01]  /*a580*/  BSSY B1, `(.L_x_231) ;  /* 0x000000b000017945 */ /* 0x000fe20003800000 */
[----:B------:R-:W-:Y:S02]  /*a590*/  ISETP.LT.OR P3, PT, R35, 0xc2, !P1 ;  /* 0x000000c22300780c */ /* 0x000fe40004f61670 */
[----:B------:R-:W-:-:S05]  /*a5a0*/  F2FP.F16.E5M2.UNPACK_B R0, R0 ;  /* 0x00000000ff00723e */ /* 0x000fca00020004ff */
[----:B------:R-:W-:-:S05]  /*a5b0*/  HADD2.F32 R0, -RZ, R0.H0_H0 ;  /* 0x20000000ff007230 */ /* 0x000fca0000004100 */
[----:B------:R-:W-:-:S04]  /*a5c0*/  FMUL R0, R0, UR19 ;  /* 0x0000001300007c20 */ /* 0x000fc80008400000 */
[----:B--2---:R-:W-:-:S05]  /*a5d0*/  FFMA R0, R2, UR20, R0 ;  /* 0x0000001402007c23 */ /* 0x004fca0008000000 */
[----:B0-----:R-:W-:Y:S02]  /*a5e0*/  F2FP.SATFINITE.E5M2.F32.PACK_AB_MERGE_C R3, RZ, R0, RZ ;  /* 0x00000000ff03723e */ /* 0x001fe400048060ff */
[----:B------:R-:W-:-:S03]  /*a5f0*/  PRMT R0, RZ, 0x7610, R0 ;  /* 0x00007610ff007816 */ /* 0x000fc60000000000 */
[----:B------:R0:W-:Y:S01]  /*a600*/  @!P4 STG.E.U8 desc[UR16][R26.64+0xc0], R3 ;  /* 0x0000c0031a00c986 */ /* 0x0001e2000c101110 */
[----:B------:R-:W-:Y:S05]  /*a610*/  @P3 BRA `(.L_x_232) ;  /* 0x0000000000043947 */ /* 0x000fea0003800000 */
[----:B------:R2:W5:Y:S02]  /*a620*/  LDG.E.U8 R0, desc[UR16][R30.64+0xc1] ;  /* 0x0000c1101e007981 */ /* 0x000564000c1e1100 */
.L_x_232:
[----:B------:R-:W-:Y:S05]  /*a630*/  BSYNC B1 ;  /* 0x0000000000017941 */ /* 0x000fea0003800000 */
.L_x_231:
[----:B------:R-:W3:Y:S01]  /*a640*/  LDL.LU R2, [R1+0x4] ;  /* 0x0000040001027983 */ /* 0x000ee20000300800 */
[----:B-----5:R-:W-:Y:S01]  /*a650*/  LOP3.LUT R0, R0, 0xff, RZ, 0xc0, !PT ;  /* 0x000000ff00007812 */ /* 0x020fe200078ec0ff */
[----:B------:R-:W-:Y:S01]  /*a660*/  BSSY B1, `(.L_x_233) ;  /* 0x000000b000017945 */ /* 0x000fe20003800000 */
[----:B------:R-:W-:Y:S02]  /*a670*/  ISETP.LT.OR P4, PT, R35, 0xc9, !P0 ;  /* 0x000000c92300780c */ /* 0x000fe40004781670 */
[----:B------:R-:W-:-:S05]  /*a680*/  F2FP.F16.E5M2.UNPACK_B R0, R0 ;  /* 0x00000000ff00723e */ /* 0x000fca00020004ff */
[----:B------:R-:W-:-:S05]  /*a690*/  HADD2.F32 R0, -RZ, R0.H0_H0 ;  /* 0x20000000ff007230 */ /* 0x000fca0000004100 */
[----:B------:R-:W-:-:S04]  /*a6a0*/  FMUL R0, R0, UR19 ;  /* 0x0000001300007c20 */ /* 0x000fc80008400000 */
[----:B---3--:R-:W-:-:S05]  /*a6b0*/  FFMA R0, R2, UR20, R0 ;  /* 0x0000001402007c23 */ /* 0x008fca0008000000 */
[----:B0-----:R-:W-:Y:S02]  /*a6c0*/  F2FP.SATFINITE.E5M2.F32.PACK_AB_MERGE_C R3, RZ, R0, RZ ;  /* 0x00000000ff03723e */ /* 0x001fe400048060ff */
[----:B------:R-:W-:-:S03]  /*a6d0*/  PRMT R0, RZ, 0x7610, R0 ;  /* 0x00007610ff007816 */ /* 0x000fc60000000000 */
[----:B------:R0:W-:Y:S01]  /*a6e0*/  @!P3 STG.E.U8 desc[UR16][R26.64+0xc1], R3 ;  /* 0x0000c1031a00b986 */ /* 0x0001e2000c101110 */
[----:B------:R-:W-:Y:S05]  /*a6f0*/  @P4 BRA `(.L_x_234) ;  /* 0x0000000000044947 */ /* 0x000fea0003800000 */
[----:B------:R3:W5:Y:S02]  /*a700*/  LDG.E.U8 R0, desc[UR16][R28.64+0xc8] ;  /* 0x0000c8101c007981 */ /* 0x000764000c1e1100 */
.L_x_234:
[----:B------:R-:W-:Y:S05]  /*a710*/  BSYNC B1 ;  /* 0x0000000000017941 */ /* 0x000fea0003800000 */
.L_x_233:
[----:B------:R-:W2:Y:S01]  /*a720*/  LDL.LU R2, [R1+0x8] ;  /* 0x0000080001027983 */ /* 0x000ea20000300800 */
        /* <DEDUP_REMOVED lines=12> */
.L_x_236:
[----:B------:R-:W-:Y:S05]  /*a7f0*/  BSYNC B1 ;  /* 0x0000000000017941 */ /* 0x000fea0003800000 */
.L_x_235:
        /* <DEDUP_REMOVED lines=13> */
.L_x_238:
[----:B------:R-:W-:Y:S05]  /*a8d0*/  BSYNC B1 ;  /* 0x0000000000017941 */ /* 0x000fea0003800000 */
.L_x_237:
        /* <DEDUP_REMOVED lines=13> */
.L_x_240:
[----:B------:R-:W-:Y:S05]  /*a9b0*/  BSYNC B1 ;  /* 0x0000000000017941 */ /* 0x000fea0003800000 */
.L_x_239:
        /* <DEDUP_REMOVED lines=13> */
.L_x_242:
[----:B------:R-:W-:Y:S05]  /*aa90*/  BSYNC B1 ;  /* 0x0000000000017941 */ /* 0x000fea0003800000 */
.L_x_241:
        /* <DEDUP_REMOVED lines=13> */
.L_x_244:
[----:B------:R-:W-:Y:S05]  /*ab70*/  BSYNC B1 ;  /* 0x0000000000017941 */ /* 0x000fea0003800000 */
.L_x_243:
        /* <DEDUP_REMOVED lines=13> */
.L_x_246:
[----:B------:R-:W-:Y:S05]  /*ac50*/  BSYNC B1 ;  /* 0x0000000000017941 */ /* 0x000fea0003800000 */
.L_x_245:
        /* <DEDUP_REMOVED lines=13> */
.L_x_248:
[----:B------:R-:W-:Y:S05]  /*ad30*/  BSYNC B1 ;  /* 0x0000000000017941 */ /* 0x000fea0003800000 */
.L_x_247:
        /* <DEDUP_REMOVED lines=13> */
.L_x_250:
[----:B------:R-:W-:Y:S05]  /*ae10*/  BSYNC B1 ;  /* 0x0000000000017941 */ /* 0x000fea0003800000 */
.L_x_249:
        /* <DEDUP_REMOVED lines=13> */
.L_x_252:
[----:B------:R-:W-:Y:S05]  /*aef0*/  BSYNC B1 ;  /* 0x0000000000017941 */ /* 0x000fea0003800000 */
.L_x_251:
        /* <DEDUP_REMOVED lines=13> */
.L_x_254:
[----:B------:R-:W-:Y:S05]  /*afd0*/  BSYNC B1 ;  /* 0x0000000000017941 */ /* 0x000fea0003800000 */
.L_x_253:
        /* <DEDUP_REMOVED lines=13> */
.L_x_256:
[----:B------:R-:W-:Y:S05]  /*b0b0*/  BSYNC B1 ;  /* 0x0000000000017941 */ /* 0x000fea0003800000 */
.L_x_255:
        /* <DEDUP_REMOVED lines=13> */
.L_x_258:
[----:B------:R-:W-:Y:S05]  /*b190*/  BSYNC B1 ;  /* 0x0000000000017941 */ /* 0x000fea0003800000 */
.L_x_257:
        /* <DEDUP_REMOVED lines=13> */
.L_x_260:
[----:B------:R-:W-:Y:S05]  /*b270*/  BSYNC B1 ;  /* 0x0000000000017941 */ /* 0x000fea0003800000 */
.L_x_259:
        /* <DEDUP_REMOVED lines=13> */
.L_x_262:
[----:B------:R-:W-:Y:S05]  /*b350*/  BSYNC B1 ;  /* 0x0000000000017941 */ /* 0x000fea0003800000 */
.L_x_261:
        /* <DEDUP_REMOVED lines=13> */
.L_x_264:
[----:B------:R-:W-:Y:S05]  /*b430*/  BSYNC B1 ;  /* 0x0000000000017941 */ /* 0x000fea0003800000 */
.L_x_263:
        /* <DEDUP_REMOVED lines=13> */
.L_x_266:
[----:B------:R-:W-:Y:S05]  /*b510*/  BSYNC B1 ;  /* 0x0000000000017941 */ /* 0x000fea0003800000 */
.L_x_265:
        /* <DEDUP_REMOVED lines=13> */
.L_x_268:
[----:B------:R-:W-:Y:S05]  /*b5f0*/  BSYNC B1 ;  /* 0x0000000000017941 */ /* 0x000fea0003800000 */
.L_x_267:
        /* <DEDUP_REMOVED lines=13> */
.L_x_270:
[----:B------:R-:W-:Y:S05]  /*b6d0*/  BSYNC B1 ;  /* 0x0000000000017941 */ /* 0x000fea0003800000 */
.L_x_269:
        /* <DEDUP_REMOVED lines=13> */
.L_x_272:
[----:B------:R-:W-:Y:S05]  /*b7b0*/  BSYNC B1 ;  /* 0x0000000000017941 */ /* 0x000fea0003800000 */
.L_x_271:
        /* <DEDUP_REMOVED lines=13> */
.L_x_274:
[----:B------:R-:W-:Y:S05]  /*b890*/  BSYNC B1 ;  /* 0x0000000000017941 */ /* 0x000fea0003800000 */
.L_x_273:
        /* <DEDUP_REMOVED lines=13> */
.L_x_276:
[----:B------:R-:W-:Y:S05]  /*b970*/  BSYNC B1 ;  /* 0x0000000000017941 */ /* 0x000fea0003800000 */
.L_x_275:
        /* <DEDUP_REMOVED lines=13> */
.L_x_278:
[----:B------:R-:W-:Y:S05]  /*ba50*/  BSYNC B1 ;  /* 0x0000000000017941 */ /* 0x000fea0003800000 */
.L_x_277:
        /* <DEDUP_REMOVED lines=13> */
.L_x_280:
[----:B------:R-:W-:Y:S05]  /*bb30*/  BSYNC B1 ;  /* 0x0000000000017941 */ /* 0x000fea0003800000 */
.L_x_279:
        /* <DEDUP_REMOVED lines=13> */
.L_x_282:
[----:B------:R-:W-:Y:S05]  /*bc10*/  BSYNC B1 ;  /* 0x0000000000017941 */ /* 0x000fea0003800000 */
.L_x_281:
        /* <DEDUP_REMOVED lines=13> */
.L_x_284:
[----:B------:R-:W-:Y:S05]  /*bcf0*/  BSYNC B1 ;  /* 0x0000000000017941 */ /* 0x000fea0003800000 */
.L_x_283:
        /* <DEDUP_REMOVED lines=13> */
.L_x_286:
[----:B------:R-:W-:Y:S05]  /*bdd0*/  BSYNC B1 ;  /* 0x0000000000017941 */ /* 0x000fea0003800000 */
.L_x_285:
        /* <DEDUP_REMOVED lines=13> */
.L_x_288:
[----:B------:R-:W-:Y:S05]  /*beb0*/  BSYNC B1 ;  /* 0x0000000000017941 */ /* 0x000fea0003800000 */
.L_x_287:
[----:B------:R-:W-:Y:S05]  /*bec0*/  @P1 BRA `(.L_x_289) ;  /* 0x0000002000a41947 */ /* 0x000fea0003800000 */
[----:B------:R-:W2:Y:S01]  /*bed0*/  LDL.LU R2, [R1+0x74] ;  /* 0x0000740001027983 */ /* 0x000ea20000300800 */
[----:B-----5:R-:W-:-:S04]  /*bee0*/  LOP3.LUT R0, R0, 0xff, RZ, 0xc0, !PT ;  /* 0x000000ff00007812 */ /* 0x020fc800078ec0ff */
[----:B------:R-:W-:-:S05]  /*bef0*/  F2FP.F16.E5M2.UNPACK_B R0, R0 ;  /* 0x00000000ff00723e */ /* 0x000fca00020004ff */
[----:B------:R-:W-:-:S05]  /*bf00*/  HADD2.F32 R0, -RZ, R0.H0_H0 ;  /* 0x20000000ff007230 */ /* 0x000fca0000004100 */
[----:B------:R-:W-:-:S04]  /*bf10*/  FMUL R0, R0, UR19 ;  /* 0x0000001300007c20 */ /* 0x000fc80008400000 */
[----:B--2---:R-:W-:-:S05]  /*bf20*/  FFMA R0, R2, UR20, R0 ;  /* 0x0000001402007c23 */ /* 0x004fca0008000000 */
[----:B0-----:R-:W-:-:S05]  /*bf30*/  F2FP.SATFINITE.E5M2.F32.PACK_AB_MERGE_C R3, RZ, R0, RZ ;  /* 0x00000000ff03723e */ /* 0x001fca00048060ff */
[----:B------:R0:W-:Y:S01]  /*bf40*/  STG.E.U8 desc[UR16][R26.64+0xf9], R3 ;  /* 0x0000f9031a007986 */ /* 0x0001e2000c101110 */
[----:B------:R-:W-:Y:S05]  /*bf50*/  BRA `(.L_x_289) ;  /* 0x0000002000807947 */ /* 0x000fea0003800000 */
.L_x_32:
[----:B------:R-:W-:Y:S01]  /*bf60*/  ISETP.GE.AND P1, PT, R38, 0x1, PT ;  /* 0x000000012600780c */ /* 0x000fe20003f26270 */
[----:B------:R-:W-:Y:S01]  /*bf70*/  FMUL R226, R226, UR20 ;  /* 0x00000014e2e27c20 */ /* 0x000fe20008400000 */
[----:B------:R-:W2:Y:S01]  /*bf80*/  LDL.LU R227, [R1+0x10] ;  /* 0x0000100001e37983 */ /* 0x000ea20000300800 */
[----:B------:R-:W-:Y:S01]  /*bf90*/  ISETP.GE.AND P0, PT, R38, 0x9, PT ;  /* 0x000000092600780c */ /* 0x000fe20003f06270 */
[----:B------:R-:W-:Y:S01]  /*bfa0*/  FMUL R225, R225, UR20 ;  /* 0x00000014e1e17c20 */ /* 0x000fe20008400000 */
[C---:B------:R-:W-:Y:S02]  /*bfb0*/  ISETP.LT.OR P4, PT, R35.reuse, 0x1, !P1 ;  /* 0x000000012300780c */ /* 0x040fe40004f81670 */
[C---:B------:R-:W-:Y:S02]  /*bfc0*/  ISETP.LT.OR P5, PT, R35.reuse, 0x2, !P1 ;  /* 0x000000022300780c */ /* 0x040fe40004fa1670 */
[----:B------:R-:W-:Y:S02]  /*bfd0*/  F2FP.SATFINITE.E5M2.F32.PACK_AB_MERGE_C R29, RZ, R226, RZ ;  /* 0x000000e2ff1d723e */ /* 0x000fe400048060ff */
[C---:B------:R-:W-:Y:S01]  /*bfe0*/  ISETP.LT.OR P3, PT, R35.reuse, 0x1, !P0 ;  /* 0x000000012300780c */ /* 0x040fe20004761670 */
[----:B------:R-:W-:Y:S01]  /*bff0*/  FMUL R224, R224, UR20 ;  /* 0x00000014e0e07c20 */ /* 0x000fe20008400000 */
[----:B------:R-:W-:Y:S01]  /*c000*/  ISETP.LT.OR P6, PT, R35, 0xa, !P1 ;  /* 0x0000000a2300780c */ /* 0x000fe20004fc1670 */
[----:B------:R-:W-:Y:S01]  /*c010*/  FMUL R223, R223, UR20 ;  /* 0x00000014dfdf7c20 */ /* 0x000fe20008400000 */
[----:B------:R-:W-:Y:S01]  /*c020*/  F2FP.SATFINITE.E5M2.F32.PACK_AB_MERGE_C R225, RZ, R225, RZ ;  /* 0x000000e1ffe1723e */ /* 0x000fe200048060ff */
[----:B------:R-:W-:Y:S01]  /*c030*/  FMUL R221, R221, UR20 ;  /* 0x00000014dddd7c20 */ /* 0x000fe20008400000 */
[----:B------:R-:W-:Y:S01]  /*c040*/  FMUL R222, R222, UR20 ;  /* 0x00000014dede7c20 */ /* 0x000fe20008400000 */
[----:B------:R0:W-:Y:S01]  /*c050*/  @!P4 STG.E.U8 desc[UR16][R24.64], R29 ;  /* 0x0000001d1800c986 */ /* 0x0001e2000c101110 */
[----:B------:R-:W-:-:S02]  /*c060*/  ISETP.LT.OR P4, PT, R35, 0x2, !P0 ;  /* 0x000000022300780c */ /* 0x000fc40004781670 */
[----:B------:R-:W-:Y:S01]  /*c070*/  F2FP.SATFINITE.E5M2.F32.PACK_AB_MERGE_C R31, RZ, R224, RZ ;  /* 0x000000e0ff1f723e */ /* 0x000fe200048060ff */
[----:B------:R1:W-:Y:S01]  /*c080*/  @!P5 STG.E.U8 desc[UR16][R24.64+0x1], R225 ;  /* 0x000001e11800d986 */ /* 0x0003e2000c101110 */
[C---:B------:R-:W-:Y:S02]  /*c090*/  ISETP.LT.OR P5, PT, R35.reuse, 0x9, !P1 ;  /* 0x000000092300780c */ /* 0x040fe40004fa1670 */
[----:B------:R-:W-:Y:S01]  /*c0a0*/  F2FP.SATFINITE.E5M2.F32.PACK_AB_MERGE_C R223, RZ, R223, RZ ;  /* 0x000000dfffdf723e */ /* 0x000fe200048060ff */
[----:B------:R-:W-:Y:S01]  /*c0b0*/  FMUL R220, R220, UR20 ;  /* 0x00000014dcdc7c20 */ /* 0x000fe20008400000 */
[----:B------:R-:W-:Y:S01]  /*c0c0*/  F2FP.SATFINITE.E5M2.F32.PACK_AB_MERGE_C R221, RZ, R221, RZ ;  /* 0x000000ddffdd723e */ /* 0x000fe200048060ff */
[----:B------:R-:W-:Y:S01]  /*c0d0*/  @!P3 STG.E.U8 desc[UR16][R26.64], R31 ;  /* 0x0000001f1a00b986 */ /* 0x000fe2000c101110 */
[----:B------:R-:W-:-:S03]  /*c0e0*/  ISETP.LT.OR P3, PT, R35, 0x9, !P0 ;  /* 0x000000092300780c */ /* 0x000fc60004761670 */
[----:B------:R-:W-:Y:S01]  /*c0f0*/  @!P4 STG.E.U8 desc[UR16][R26.64+0x1], R223 ;  /* 0x000001df1a00c986 */ /* 0x000fe2000c101110 */
[----:B------:R-:W-:-:S03]  /*c100*/  ISETP.LT.OR P4, PT, R35, 0xa, !P0 ;  /* 0x0000000a2300780c */ /* 0x000fc60004781670 */
[----:B------:R-:W-:Y:S01]  /*c110*/  @!P6 STG.E.U8 desc[UR16][R24.64+0x9], R221 ;  /* 0x000009dd1800e986 */ /* 0x000fe2000c101110 */
[----:B------:R-:W-:Y:S01]  /*c120*/  ISETP.LT.OR P6, PT, R35, 0x12, !P1 ;  /* 0x000000122300780c */ /* 0x000fe20004fc1670 */
[----:B------:R-:W-:Y:S01]  /*c130*/  FMUL R219, R219, UR20 ;  /* 0x00000014dbdb7c20 */ /* 0x000fe20008400000 */
[----:B0-----:R-:W-:Y:S01]  /*c140*/  F2FP.SATFINITE.E5M2.F32.PACK_AB_MERGE_C R29, RZ, R222, RZ ;  /* 0x000000deff1d723e */ /* 0x001fe200048060ff */
[----:B------:R-:W-:Y:S01]  /*c150*/  FMUL R217, R217, UR20 ;  /* 0x00000014d9d97c20 */ /* 0x000fe20008400000 */
[----:B------:R-:W3:Y:S01]  /*c160*/  LDL.LU R226, [R1+0xc] ;  /* 0x00000c0001e27983 */ /* 0x000ee20000300800 */
[----:B------:R-:W-:Y:S02]  /*c170*/  F2FP.SATFINITE.E5M2.F32.PACK_AB_MERGE_C R33, RZ, R220, RZ ;  /* 0x000000dcff21723e */ /* 0x000fe400048060ff */
[----:B------:R-:W-:Y:S01]  /*c180*/  F2FP.SATFINITE.E5M2.F32.PACK_AB_MERGE_C R219, RZ, R219, RZ ;  /* 0x000000dbffdb723e */ /* 0x000fe200048060ff */
[----:B------:R0:W-:Y:S01]  /*c190*/  @!P5 STG.E.U8 desc[UR16][R24.64+0x8], R29 ;  /* 0x0000081d1800d986 */ /* 0x0001e2000c101110 */
[----:B------:R-:W-:-:S02]  /*c1a0*/  ISETP.LT.OR P5, PT, R35, 0x11, !P1 ;  /* 0x000000112300780c */ /* 0x000fc40004fa1670 */
[----:B------:R-:W-:Y:S01]  /*c1b0*/  F2FP.SATFINITE.E5M2.F32.PACK_AB_MERGE_C R217, RZ, R217, RZ ;  /* 0x000000d9ffd9723e */ /* 0x000fe200048060ff */
[----:B-1----:R-:W4:Y:S01]  /*c1c0*/  LDL.LU R225, [R1+0x8] ;  /* 0x0000080001e17983 */ /* 0x002f220000300800 */
[----:B------:R-:W-:-:S03]  /*c1d0*/  FMUL R218, R218, UR20 ;  /* 0x00000014dada7c20 */ /* 0x000fc60008400000 */
[----:B------:R-:W3:Y:S04]  /*c1e0*/  LDL.LU R224, [R1+0x4] ;  /* 0x0000040001e07983 */ /* 0x000ee80000300800 */
[----:B------:R-:W4:Y:S01]  /*c1f0*/  LDL.LU R222, [R1] ;  /* 0x0000000001de7983 */ /* 0x000f220000300800 */
[----:B0-----:R-:W-:Y:S01]  /*c200*/  F2FP.SATFINITE.E5M2.F32.PACK_AB_MERGE_C R29, RZ, R218, RZ ;  /* 0x000000daff1d723e */ /* 0x001fe200048060ff */
[----:B------:R-:W-:Y:S01]  /*c210*/  FMUL R216, R216, UR20 ;  /* 0x00000014d8d87c20 */ /* 0x000fe20008400000 */
[----:B------:R-:W-:Y:S01]  /*c220*/  FMUL R215, R215, UR20 ;  /* 0x00000014d7d77c20 */ /* 0x000fe20008400000 */
[----:B------:R0:W-:Y:S01]  /*c230*/  @!P3 STG.E.U8 desc[UR16][R26.64+0x8], R33 ;  /* 0x000008211a00b986 */ /* 0x0001e2000c101110 */
[----:B------:R-:W-:Y:S01]  /*c240*/  ISETP.LT.OR P3, PT, R35, 0x11, !P0 ;  /* 0x000000112300780c */ /* 0x000fe20004761670 */
[----:B------:R-:W-:Y:S01]  /*c250*/  FMUL R213, R213, UR20 ;  /* 0x00000014d5d57c20 */ /* 0x000fe20008400000 */
[----:B------:R-:W-:Y:S01]  /*c260*/  F2FP.SATFINITE.E5M2.F32.PACK_AB_MERGE_C R31, RZ, R216, RZ ;  /* 0x000000d8ff1f723e */ /* 0x000fe200048060ff */
[----:B------:R-:W-:Y:S01]  /*c270*/  @!P4 STG.E.U8 desc[UR16][R26.64+0x9], R219 ;  /* 0x000009db1a00c986 */ /* 0x000fe2000c101110 */
[C---:B------:R-:W-:Y:S01]  /*c280*/  ISETP.LT.OR P4, PT, R35.reuse, 0x12, !P0 ;  /* 0x000000122300780c */ /* 0x040fe20004781670 */
[----:B------:R-:W-:Y:S01]  /*c290*/  FMUL R214, R214, UR20 ;  /* 0x00000014d6d67c20 */ /* 0x000fe20008400000 */
[----:B------:R-:W-:Y:S01]  /*c2a0*/  F2FP.SATFINITE.E5M2.F32.PACK_AB_MERGE_C R215, RZ, R215, RZ ;  /* 0x000000d7ffd7723e */ /* 0x000fe200048060ff */
[----:B------:R-:W-:Y:S01]  /*c2b0*/  @!P6 STG.E.U8 desc[UR16][R24.64+0x11], R217 ;  /* 0x000011d91800e986 */ /* 0x000fe2000c101110 */
[C---:B------:R-:W-:Y:S01]  /*c2c0*/  ISETP.LT.OR P6, PT, R35.reuse, 0x1a, !P1 ;  /* 0x0000001a2300780c */ /* 0x040fe20004fc1670 */
[----:B------:R-:W-:Y:S01]  /*c2d0*/  FMUL R212, R212, UR20 ;  /* 0x00000014d4d47c20 */ /* 0x000fe20008400000 */
[----:B------:R-:W-:Y:S01]  /*c2e0*/  F2FP.SATFINITE.E5M2.F32.PACK_AB_MERGE_C R213, RZ, R213, RZ ;  /* 0x000000d5ffd5723e */ /* 0x000fe200048060ff */
[----:B------:R1:W-:Y:S01]  /*c2f0*/  @!P5 STG.E.U8 desc[UR16][R24.64+0x10], R29 ;  /* 0x0000101d1800d986 */ /* 0x0003e2000c101110 */
[----:B------:R-:W-:Y:S01]  /*c300*/  ISETP.LT.OR P5, PT, R35, 0x19, !P1 ;  /* 0x000000192300780c */ /* 0x000fe20004fa1670 */
[----:B------:R-:W-:Y:S01]  /*c310*/  FMUL R211, R211, UR20 ;  /* 0x00000014d3d37c20 */ /* 0x000fe20008400000 */
[----:B------:R-:W-:Y:S01]  /*c320*/  FMUL R209, R209, UR20 ;  /* 0x00000014d1d17c20 */ /* 0x000fe20008400000 */
[----:B------:R1:W-:Y:S01]  /*c330*/  @!P3 STG.E.U8 desc[UR16][R26.64+0x10], R31 ;  /* 0x0000101f1a00b986 */ /* 0x0003e2000c101110 */
[C---:B------:R-:W-:Y:S01]  /*c340*/  ISETP.LT.OR P3, PT, R35.reuse, 0x19, !P0 ;  /* 0x000000192300780c */ /* 0x040fe20004761670 */
[----:B------:R-:W-:Y:S01]  /*c350*/  FMUL R210, R210, UR20 ;  /* 0x00000014d2d27c20 */ /* 0x000fe20008400000 */
[----:B0-----:R-:W-:Y:S01]  /*c360*/  F2FP.SATFINITE.E5M2.F32.PACK_AB_MERGE_C R33, RZ, R212, RZ ;  /* 0x000000d4ff21723e */ /* 0x001fe200048060ff */
[----:B------:R-:W-:Y:S01]  /*c370*/  @!P4 STG.E.U8 desc[UR16][R26.64+0x11], R215 ;  /* 0x000011d71a00c986 */ /* 0x000fe2000c101110 */
[C---:B------:R-:W-:Y:S01]  /*c380*/  ISETP.LT.OR P4, PT, R35.reuse, 0x1a, !P0 ;  /* 0x0000001a2300780c */ /* 0x040fe20004781670 */
[----:B------:R-:W-:Y:S01]  /*c390*/  FMUL R208, R208, UR20 ;  /* 0x00000014d0d07c20 */ /* 0x000fe20008400000 */
[----:B------:R-:W-:Y:S01]  /*c3a0*/  F2FP.SATFINITE.E5M2.F32.PACK_AB_MERGE_C R211, RZ, R211, RZ ;  /* 0x000000d3ffd3723e */ /* 0x000fe200048060ff */
[----:B------:R-:W-:Y:S01]  /*c3b0*/  @!P6 STG.E.U8 desc[UR16][R24.64+0x19], R213 ;  /* 0x000019d51800e986 */ /* 0x000fe2000c101110 */
[----:B------:R-:W-:Y:S01]  /*c3c0*/  ISETP.LT.OR P6, PT, R35, 0x22, !P1 ;  /* 0x000000222300780c */ /* 0x000fe20004fc1670 */
[----:B------:R-:W-:Y:S01]  /*c3d0*/  FMUL R207, R207, UR20 ;  /* 0x00000014cfcf7c20 */ /* 0x000fe20008400000 */
[----:B-1----:R-:W-:Y:S01]  /*c3e0*/  F2FP.SATFINITE.E5M2.F32.PACK_AB_MERGE_C R29, RZ, R214, RZ ;  /* 0x000000d6ff1d723e */ /* 0x002fe200048060ff */
[----:B------:R-:W-:Y:S01]  /*c3f0*/  FMUL R205, R205, UR20 ;  /* 0x00000014cdcd7c20 */ /* 0x000fe20008400000 */
[----:B------:R-:W-:Y:S01]  /*c400*/  F2FP.SATFINITE.E5M2.F32.PACK_AB_MERGE_C R209, RZ, R209, RZ ;  /* 0x000000d1ffd1723e */ /* 0x000fe200048060ff */
[----:B------:R-:W-:Y:S01]  /*c410*/  FMUL R206, R206, UR20 ;  /* 0x00000014cece7c20 */ /* 0x000fe20008400000 */
[----:B------:R-:W-:Y:S01]  /*c420*/  F2FP.SATFINITE.E5M2.F32.PACK_AB_MERGE_C R31, RZ, R208, RZ ;  /* 0x000000d0ff1f723e */ /* 0x000fe200048060ff */
[----:B------:R0:W-:Y:S01]  /*c430*/  @!P5 STG.E.U8 desc[UR16][R24.64+0x18], R29 ;  /* 0x0000181d1800d986 */ /* 0x0001e2000c101110 */
[C---:B------:R-:W-:Y:S01]  /*c440*/  ISETP.LT.OR P5, PT, R35.reuse, 0x21, !P1 ;  /* 0x000000212300780c */ /* 0x040fe20004fa1670 */
[----:B------:R-:W-:Y:S01]  /*c450*/  FMUL R204, R204, UR20 ;  /* 0x00000014cccc7c20 */ /* 0x000fe20008400000 */
[----:B------:R-:W-:Y:S01]  /*c460*/  F2FP.SATFINITE.E5M2.F32.PACK_AB_MERGE_C R207, RZ, R207, RZ ;  /* 0x000000cfffcf723e */ /* 0x000fe200048060ff */
[----:B------:R1:W-:Y:S01]  /*c470*/  @!P3 STG.E.U8 desc[UR16][R26.64+0x18], R33 ;  /* 0x000018211a00b986 */ /* 0x0003e2000c101110 */
[----:B------:R-:W-:Y:S01]  /*c480*/  ISETP.LT.OR P3, PT, R35, 0x21, !P0 ;  /* 0x000000212300780c */ /* 0x000fe20004761670 */
[----:B------:R-:W-:Y:S01]  /*c490*/  FMUL R203, R203, UR20 ;  /* 0x00000014cbcb7c20 */ /* 0x000fe20008400000 */
[----:B------:R-:W-:Y:S01]  /*c4a0*/  F2FP.SATFINITE.E5M2.F32.PACK_AB_MERGE_C R205, RZ, R205, RZ ;  /* 0x000000cdffcd723e */ /* 0x000fe200048060ff */
[----:B------:R-:W-:Y:S01]  /*c4b0*/  @!P4 STG.E.U8 desc[UR16][R26.64+0x19], R211 ;  /* 0x000019d31a00c986 */ /* 0x000fe2000c101110 */
[----:B------:R-:W-:Y:S01]  /*c4c0*/  ISETP.LT.OR P4, PT, R35, 0x22, !P0 ;  /* 0x000000222300780c */ /* 0x000fe20004781670 */
[----:B------:R-:W-:Y:S01]  /*c4d0*/  FMUL R201, R201, UR20 ;  /* 0x00000014c9c97c20 */ /* 0x000fe20008400000 */
[----:B------:R-:W-:Y:S01]  /*c4e0*/  F2FP.SATFINITE.E5M2.F32.PACK_AB_MERGE_C R203, RZ, R203, RZ ;  /* 0x000000cbffcb723e */ /* 0x000fe200048060ff */
[----:B------:R-:W-:Y:S01]  /*c4f0*/  @!P6 STG.E.U8 desc[UR16][R24.64+0x21], R209 ;  /* 0x000021d11800e986 */ /* 0x000fe2000c101110 */
[----:B------:R-:W-:Y:S01]  /*c500*/  ISETP.LT.OR P6, PT, R35, 0x2a, !P1 ;  /* 0x0000002a2300780c */ /* 0x000fe20004fc1670 */
[----:B------:R-:W-:Y:S01]  /*c510*/  FMUL R202, R202, UR20 ;  /* 0x00000014caca7c20 */ /* 0x000fe20008400000 */
[----:B0-----:R-:W-:Y:S01]  /*c520*/  F2FP.SATFINITE.E5M2.F32.PACK_AB_MERGE_C R29, RZ, R210, RZ ;  /* 0x000000d2ff1d723e */ /* 0x001fe200048060ff */
[----:B------:R-:W-:Y:S01]  /*c530*/  FMUL R200, R200, UR20 ;  /* 0x00000014c8c87c20 */ /* 0x000fe20008400000 */
[----:B-1----:R-:W-:Y:S01]  /*c540*/  F2FP.SATFINITE.E5M2.F32.PACK_AB_MERGE_C R33, RZ, R204, RZ ;  /* 0x000000ccff21723e */ /* 0x002fe200048060ff */
[----:B------:R-:W-:Y:S01]  /*c550*/  FMUL R199, R199, UR20 ;  /* 0x00000014c7c77c20 */ /* 0x000fe20008400000 */
[----:B------:R-:W-:Y:S01]  /*c560*/  F2FP.SATFINITE.E5M2.F32.PACK_AB_MERGE_C R201, RZ, R201, RZ ;  /* 0x000000c9ffc9723e */ /* 0x000fe200048060ff */
[----:B------:R0:W-:Y:S01]  /*c570*/  @!P5 STG.E.U8 desc[UR16][R24.64+0x20], R29 ;  /* 0x0000201d1800d986 */ /* 0x0001e2000c101110 */
[----:B------:R-:W-:Y:S01]  /*c580*/  ISETP.LT.OR P5, PT, R35, 0x29, !P1 ;  /* 0x000000292300780c */ /* 0x000fe20004fa1670 */
[----:B------:R-:W-:Y:S01]  /*c590*/  FMUL R197, R197, UR20 ;  /* 0x00000014c5c57c20 */ /* 0x000fe20008400000 */
[----:B------:R-:W-:Y:S01]  /*c5a0*/  F2FP.SATFINITE.E5M2.F32.PACK_AB_MERGE_C R199, RZ, R199, RZ ;  /* 0x000000c7ffc7723e */ /* 0x000fe200048060ff */
[----:B------:R1:W-:Y:S01]  /*c5b0*/  @!P3 STG.E.U8 desc[UR16][R26.64+0x20], R31 ;  /* 0x0000201f1a00b986 */ /* 0x0003e2000c101110 */
[C---:B------:R-:W-:Y:S01]  /*c5c0*/  ISETP.LT.OR P3, PT, R35.reuse, 0x29, !P0 ;  /* 0x000000292300780c */ /* 0x040fe20004761670 */
[----:B------:R-:W-:Y:S01]  /*c5d0*/  FMUL R198, R198, UR20 ;  /* 0x00000014c6c67c20 */ /* 0x000fe20008400000 */
[----:B------:R-:W-:Y:S01]  /*c5e0*/  F2FP.SATFINITE.E5M2.F32.PACK_AB_MERGE_C R197, RZ, R197, RZ ;  /* 0x000000c5ffc5723e */ /* 0x000fe200048060ff */
[----:B------:R-:W-:Y:S01]  /*c5f0*/  @!P4 STG.E.U8 desc[UR16][R26.64+0x21], R207 ;  /* 0x000021cf1a00c986 */ /* 0x000fe2000c101110 */
[----:B------:R-:W-:Y:S01]  /*c600*/  ISETP.LT.OR P4, PT, R35, 0x2a, !P0 ;  /* 0x0000002a2300780c */ /* 0x000fe20004781670 */
[----:B------:R-:W-:Y:S01]  /*c610*/  FMUL R196, R196, UR20 ;  /* 0x00000014c4c47c20 */ /* 0x000fe20008400000 */
[----:B------:R-:W-:Y:S01]  /*c620*/  FMUL R195, R195, UR20 ;  /* 0x00000014c3c37c20 */ /* 0x000fe20008400000 */
        /* <DEDUP_REMOVED lines=27> */
[----:B------:R-:W-:Y:S01]  /*c7e0*/  FMUL R186, R186, UR20 ;  /* 0x00000014baba7c20 */ /* 0x000fe20008400000 */
        /* <DEDUP_REMOVED lines=156> */
[----:B-----5:R-:W-:Y:S01]  /*d1b0*/  FMUL R0, R0, UR20 ;  /* 0x0000001400007c20 */ /* 0x020fe20008400000 */
[----:B-1----:R-:W-:Y:S01]  /*d1c0*/  F2FP.SATFINITE.E5M2.F32.PACK_AB_MERGE_C R33, RZ, R164, RZ ;  /* 0x000000a4ff21723e */ /* 0x002fe200048060ff */
        /* <DEDUP_REMOVED lines=9> */
[----:B------:R-:W-:Y:S01]  /*d260*/  FMUL R4, R4, UR20 ;  /* 0x0000001404047c20 */ /* 0x000fe20008400000 */
[----:B------:R-:W-:Y:S01]  /*d270*/  @!P4 STG.E.U8 desc[UR16][R26.64+0x71], R167 ;  /* 0x000071a71a00c986 */ /* 0x000fe2000c101110 */
[----:B------:R-:W-:-:S03]  /*d280*/  ISETP.LT.OR P4, PT, R35, 0x7a, !P0 ;  /* 0x0000007a2300780c */ /* 0x000fc60004781670 */
[----:B------:R-:W-:Y:S01]  /*d290*/  @!P6 STG.E.U8 desc[UR16][R24.64+0x79], R165 ;  /* 0x000079a51800e986 */ /* 0x000fe2000c101110 */
[----:B------:R-:W-:Y:S02]  /*d2a0*/  ISETP.LT.OR P6, PT, R35, 0x82, !P1 ;  /* 0x000000822300780c */ /* 0x000fe40004fc1670 */
[----:B0-----:R-:W-:Y:S01]  /*d2b0*/  F2FP.SATFINITE.E5M2.F32.PACK_AB_MERGE_C R29, RZ, R166, RZ ;  /* 0x000000a6ff1d723e */ /* 0x001fe200048060ff */
[----:B------:R-:W3:Y:S01]  /*d2c0*/  LDL.LU R220, [R1+0x14] ;  /* 0x0000140001dc7983 */ /* 0x000ee20000300800 */
[----:B-1----:R-:W-:-:S03]  /*d2d0*/  F2FP.SATFINITE.E5M2.F32.PACK_AB_MERGE_C R31, RZ, R160, RZ ;  /* 0x000000a0ff1f723e */ /* 0x002fc600048060ff */
[----:B------:R0:W-:Y:S01]  /*d2e0*/  @!P5 STG.E.U8 desc[UR16][R24.64+0x78], R29 ;  /* 0x0000781d1800d986 */ /* 0x0001e2000c101110 */
[----:B------:R-:W-:-:S03]  /*d2f0*/  ISETP.LT.OR P5, PT, R35, 0x81, !P1 ;  /* 0x000000812300780c */ /* 0x000fc60004fa1670 */
[----:B------:R1:W-:Y:S01]  /*d300*/  @!P3 STG.E.U8 desc[UR16][R26.64+0x78], R33 ;  /* 0x000078211a00b986 */ /* 0x0003e2000c101110 */
[----:B------:R-:W-:-:S03]  /*d310*/  ISETP.LT.OR P3, PT, R35, 0x81, !P0 ;  /* 0x000000812300780c */ /* 0x000fc60004761670 */
        /* <DEDUP_REMOVED lines=26> */
[----:B0-----:R-:W-:Y:S02]  /*d4c0*/  F2FP.SATFINITE.E5M2.F32.PACK_AB_MERGE_C R29, RZ, R154, RZ ;  /* 0x0000009aff1d723e */ /* 0x001fe400048060ff */
[----:B-1----:R-:W-:-:S03]  /*d4d0*/  F2FP.SATFINITE.E5M2.F32.PACK_AB_MERGE_C R33, RZ, R20, RZ ;  /* 0x00000014ff21723e */ /* 0x002fc600048060ff */
[----:B------:R0:W-:Y:S01]  /*d4e0*/  @!P5 STG.E.U8 desc[UR16][R24.64+0x90], R29 ;  /* 0x0000901d1800d986 */ /* 0x0001e2000c101110 */
[----:B------:R-:W-:-:S03]  /*d4f0*/  ISETP.LT.OR P5, PT, R35, 0x99, !P1 ;  /* 0x000000992300780c */ /* 0x000fc60004fa1670 */
[----:B------:R-:W-:Y:S01]  /*d500*/  @!P3 STG.E.U8 desc[UR16][R26.64+0x90], R31 ;  /* 0x0000901f1a00b986 */ /* 0x000fe2000c101110 */
[----:B------:R-:W-:-:S03]  /*d510*/  ISETP.LT.OR P3, PT, R35, 0x99, !P0 ;  /* 0x000000992300780c */ /* 0x000fc60004761670 */
[----:B------:R1:W-:Y:S01]  /*d520*/  @!P4 STG.E.U8 desc[UR16][R26.64+0x91], R23 ;  /* 0x000091171a00c986 */ /* 0x0003e2000c101110 */
[----:B------:R-:W-:-:S03]  /*d530*/  ISETP.LT.OR P4, PT, R35, 0x9a, !P0 ;  /* 0x0000009a2300780c */ /* 0x000fc60004781670 */
[----:B------:R2:W-:Y:S01]  /*d540*/  @!P6 STG.E.U8 desc[UR16][R24.64+0x99], R21 ;  /* 0x000099151800e986 */ /* 0x0005e2000c101110 */
[----:B------:R-:W-:Y:S02]  /*d550*/  ISETP.LT.OR P6, PT, R35, 0xa2, !P1 ;  /* 0x000000a22300780c */ /* 0x000fe40004fc1670 */
[----:B0-----:R-:W-:-:S05]  /*d560*/  F2FP.SATFINITE.E5M2.F32.PACK_AB_MERGE_C R29, RZ, R22, RZ ;  /* 0x00000016ff1d723e */ /* 0x001fca00048060ff */
[----:B------:R-:W-:Y:S01]  /*d570*/  @!P5 STG.E.U8 desc[UR16][R24.64+0x98], R29 ;  /* 0x0000981d1800d986 */ /* 0x000fe2000c101110 */
[C---:B------:R-:W-:Y:S02]  /*d580*/  ISETP.LT.OR P5, PT, R35.reuse, 0xa1, !P1 ;  /* 0x000000a12300780c */ /* 0x040fe40004fa1670 */
[----:B-1----:R-:W-:Y:S01]  /*d590*/  F2FP.SATFINITE.E5M2.F32.PACK_AB_MERGE_C R23, RZ, R18, RZ ;  /* 0x00000012ff17723e */ /* 0x002fe200048060ff */
[----:B------:R-:W-:Y:S01]  /*d5a0*/  @!P3 STG.E.U8 desc[UR16][R26.64+0x98], R33 ;  /* 0x000098211a00b986 */ /* 0x000fe2000c101110 */
[C---:B------:R-:W-:Y:S02]  /*d5b0*/  ISETP.LT.OR P3, PT, R35.reuse, 0xa1, !P0 ;  /* 0x000000a12300780c */ /* 0x040fe40004761670 */
[----:B--2---:R-:W-:Y:S01]  /*d5c0*/  F2FP.SATFINITE.E5M2.F32.PACK_AB_MERGE_C R21, RZ, R16, RZ ;  /* 0x00000010ff15723e */ /* 0x004fe200048060ff */
[----:B------:R0:W-:Y:S01]  /*d5d0*/  @!P4 STG.E.U8 desc[UR16][R26.64+0x99], R19 ;  /* 0x000099131a00c986 */ /* 0x0001e2000c101110 */
[----:B------:R-:W-:-:S03]  /*d5e0*/  ISETP.LT.OR P4, PT, R35, 0xa2, !P0 ;  /* 0x000000a22300780c */ /* 0x000fc60004781670 */
[----:B------:R1:W-:Y:S01]  /*d5f0*/  @!P6 STG.E.U8 desc[UR16][R24.64+0xa1], R17 ;  /* 0x0000a1111800e986 */ /* 0x0003e2000c101110 */
[----:B------:R-:W-:-:S03]  /*d600*/  ISETP.LT.OR P6, PT, R35, 0xaa, !P1 ;  /* 0x000000aa2300780c */ /* 0x000fc60004fc1670 */
[----:B------:R-:W-:Y:S01]  /*d610*/  @!P5 STG.E.U8 desc[UR16][R24.64+0xa0], R23 ;  /* 0x0000a0171800d986 */ /* 0x000fe2000c101110 */
[----:B------:R-:W-:-:S03]  /*d620*/  ISETP.LT.OR P5, PT, R35, 0xa9, !P1 ;  /* 0x000000a92300780c */ /* 0x000fc60004fa1670 */
[----:B------:R-:W-:Y:S01]  /*d630*/  @!P3 STG.E.U8 desc[UR16][R26.64+0xa0], R21 ;  /* 0x0000a0151a00b986 */ /* 0x000fe2000c101110 */
[C---:B------:R-:W-:Y:S02]  /*d640*/  ISETP.LT.OR P3, PT, R35.reuse, 0xa9, !P0 ;  /* 0x000000a92300780c */ /* 0x040fe40004761670 */
[----:B0-----:R-:W-:Y:S01]  /*d650*/  F2FP.SATFINITE.E5M2.F32.PACK_AB_MERGE_C R19, RZ, R14, RZ ;  /* 0x0000000eff13723e */ /* 0x001fe200048060ff */
[----:B------:R0:W-:Y:S01]  /*d660*/  @!P4 STG.E.U8 desc[UR16][R26.64+0xa1], R15 ;  /* 0x0000a10f1a00c986 */ /* 0x0001e2000c101110 */
[C---:B------:R-:W-:Y:S02]  /*d670*/  ISETP.LT.OR P4, PT, R35.reuse, 0xaa, !P0 ;  /* 0x000000aa2300780c */ /* 0x040fe40004781670 */
[----:B-1----:R-:W-:Y:S01]  /*d680*/  F2FP.SATFINITE.E5M2.F32.PACK_AB_MERGE_C R17, RZ, R12, RZ ;  /* 0x0000000cff11723e */ /* 0x002fe200048060ff */
        /* <DEDUP_REMOVED lines=15> */
[----:B0-----:R-:W-:Y:S02]  /*d780*/  F2FP.SATFINITE.E5M2.F32.PACK_AB_MERGE_C R11, RZ, R6, RZ ;  /* 0x00000006ff0b723e */ /* 0x001fe400048060ff */
[C---:B------:R-:W-:Y:S01]  /*d790*/  ISETP.LT.OR P3, PT, R35.reuse, 0xb9, !P0 ;  /* 0x000000b92300780c */ /* 0x040fe20004761670 */
[----:B------:R0:W-:Y:S01]  /*d7a0*/  @!P4 STG.E.U8 desc[UR16][R26.64+0xb1], R7 ;  /* 0x0000b1071a00c986 */ /* 0x0001e2000c101110 */
[----:B-1----:R-:W-:Y:S02]  /*d7b0*/  F2FP.SATFINITE.E5M2.F32.PACK_AB_MERGE_C R9, RZ, R4, RZ ;  /* 0x00000004ff09723e */ /* 0x002fe400048060ff */
[----:B------:R-:W-:Y:S01]  /*d7c0*/  ISETP.LT.OR P4, PT, R35, 0xba, !P0 ;  /* 0x000000ba2300780c */ /* 0x000fe20004781670 */
[----:B------:R1:W-:Y:S04]  /*d7d0*/  @!P6 STG.E.U8 desc[UR16][R24.64+0xb9], R5 ;  /* 0x0000b9051800e986 */ /* 0x0003e8000c101110 */
[----:B------:R2:W-:Y:S01]  /*d7e0*/  @!P5 STG.E.U8 desc[UR16][R24.64+0xb8], R11 ;  /* 0x0000b80b1800d986 */ /* 0x0005e2000c101110 */
[----:B------:R-:W-:Y:S01]  /*d7f0*/  FMUL R4, R227, UR20 ;  /* 0x00000014e3047c20 */ /* 0x000fe20008400000 */
[----:B------:R-:W-:-:S02]  /*d800*/  ISETP.LT.OR P5, PT, R35, 0xc1, !P1 ;  /* 0x000000c12300780c */ /* 0x000fc40004fa1670 */
[----:B0-----:R-:W-:Y:S02]  /*d810*/  F2FP.SATFINITE.E5M2.F32.PACK_AB_MERGE_C R7, RZ, R3, RZ ;  /* 0x00000003ff07723e */ /* 0x001fe400048060ff */
[----:B-1----:R-:W-:Y:S01]  /*d820*/  F2FP.SATFINITE.E5M2.F32.PACK_AB_MERGE_C R5, RZ, R0, RZ ;  /* 0x00000000ff05723e */ /* 0x002fe200048060ff */
[----:B----4-:R-:W-:Y:S01]  /*d830*/  FMUL R0, R222, UR20 ;  /* 0x00000014de007c20 */ /* 0x010fe20008400000 */
[----:B------:R-:W-:Y:S01]  /*d840*/  ISETP.LT.OR P6, PT, R35, 0xc2, !P1 ;  /* 0x000000c22300780c */ /* 0x000fe20004fc1670 */
[----:B------:R-:W4:Y:S01]  /*d850*/  LDL.LU R222, [R1+0x20] ;  /* 0x0000200001de7983 */ /* 0x000f220000300800 */
[----:B--2---:R-:W-:Y:S02]  /*d860*/  F2FP.SATFINITE.E5M2.F32.PACK_AB_MERGE_C R11, RZ, R2, RZ ;  /* 0x00000002ff0b723e */ /* 0x004fe400048060ff */
[----:B------:R-:W-:Y:S01]  /*d870*/  F2FP.SATFINITE.E5M2.F32.PACK_AB_MERGE_C R13, RZ, R0, RZ ;  /* 0x00000000ff0d723e */ /* 0x000fe200048060ff */
[----:B---3--:R-:W-:Y:S01]  /*d880*/  FMUL R0, R224, UR20 ;  /* 0x00000014e0007c20 */ /* 0x008fe20008400000 */
[----:B------:R-:W-:Y:S01]  /*d890*/  FMUL R2, R225, UR20 ;  /* 0x00000014e1027c20 */ /* 0x000fe20008400000 */
[----:B------:R-:W2:Y:S04]  /*d8a0*/  LDL.LU R224, [R1+0x24] ;  /* 0x0000240001e07983 */ /* 0x000ea80000300800 */
[----:B------:R-:W3:Y:S01]  /*d8b0*/  LDL.LU R225, [R1+0x28] ;  /* 0x0000280001e17983 */ /* 0x000ee20000300800 */
[----:B------:R-:W-:-:S03]  /*d8c0*/  FMUL R3, R226, UR20 ;  /* 0x00000014e2037c20 */ /* 0x000fc60008400000 */
[----:B------:R-:W3:Y:S04]  /*d8d0*/  LDL.LU R226, [R1+0x2c] ;  /* 0x00002c0001e27983 */ /* 0x000ee80000300800 */
[----:B------:R-:W3:Y:S04]  /*d8e0*/  LDL.LU R227, [R1+0x30] ;  /* 0x0000300001e37983 */ /* 0x000ee80000300800 */
[----:B------:R-:W-:Y:S01]  /*d8f0*/  @!P3 STG.E.U8 desc[UR16][R26.64+0xb8], R9 ;  /* 0x0000b8091a00b986 */ /* 0x000fe2000c101110 */
[----:B------:R-:W-:-:S03]  /*d900*/  ISETP.LT.OR P3, PT, R35, 0xc1, !P0 ;  /* 0x000000c12300780c */ /* 0x000fc60004761670 */
[----:B------:R0:W-:Y:S01]  /*d910*/  @!P4 STG.E.U8 desc[UR16][R26.64+0xb9], R7 ;  /* 0x0000b9071a00c986 */ /* 0x0001e2000c101110 */
[----:B------:R-:W-:-:S03]  /*d920*/  ISETP.LT.OR P4, PT, R35, 0xc2, !P0 ;  /* 0x000000c22300780c */ /* 0x000fc60004781670 */
[----:B------:R-:W-:Y:S01]  /*d930*/  @!P5 STG.E.U8 desc[UR16][R24.64+0xc0], R11 ;  /* 0x0000c00b1800d986 */ /* 0x000fe2000c101110 */
[----:B------:R-:W-:-:S03]  /*d940*/  ISETP.LT.OR P5, PT, R35, 0xc9, !P1 ;  /* 0x000000c92300780c */ /* 0x000fc60004fa1670 */
[----:B------:R1:W-:Y:S01]  /*d950*/  @!P6 STG.E.U8 desc[UR16][R24.64+0xc1], R5 ;  /* 0x0000c1051800e986 */ /* 0x0003e2000c101110 */
[----:B0-----:R-:W-:-:S03]  /*d960*/  F2FP.SATFINITE.E5M2.F32.PACK_AB_MERGE_C R7, RZ, R0, RZ ;  /* 0x00000000ff07723e */ /* 0x001fc600048060ff */
[----:B------:R-:W-:Y:S01]  /*d970*/  @!P3 STG.E.U8 desc[UR16][R26.64+0xc0], R13 ;  /* 0x0000c00d1a00b986 */ /* 0x000fe2000c101110 */
[C---:B------:R-:W-:Y:S02]  /*d980*/  ISETP.LT.OR P6, PT, R35.reuse, 0xca, !P1 ;  /* 0x000000ca2300780c */ /* 0x040fe40004fc1670 */
[----:B-1----:R-:W-:Y:S01]  /*d990*/  F2FP.SATFINITE.E5M2.F32.PACK_AB_MERGE_C R5, RZ, R2, RZ ;  /* 0x00000002ff05723e */ /* 0x002fe200048060ff */
[----:B------:R0:W-:Y:S01]  /*d9a0*/  @!P4 STG.E.U8 desc[UR16][R26.64+0xc1], R7 ;  /* 0x0000c1071a00c986 */ /* 0x0001e2000c101110 */
[C---:B------:R-:W-:Y:S02]  /*d9b0*/  ISETP.LT.OR P3, PT, R35.reuse, 0xc9, !P0 ;  /* 0x000000c92300780c */ /* 0x040fe40004761670 */
[C---:B------:R-:W-:Y:S01]  /*d9c0*/  ISETP.LT.OR P4, PT, R35.reuse, 0xca, !P0 ;  /* 0x000000ca2300780c */ /* 0x040fe20004781670 */
[----:B------:R1:W-:Y:S01]  /*d9d0*/  @!P5 STG.E.U8 desc[UR16][R24.64+0xc8], R5 ;  /* 0x0000c8051800d986 */ /* 0x0003e2000c101110 */
[----:B------:R-:W-:Y:S02]  /*d9e0*/  ISETP.LT.OR P5, PT, R35, 0xd1, !P1 ;  /* 0x000000d12300780c */ /* 0x000fe40004fa1670 */
[----:B------:R-:W-:-:S02]  /*d9f0*/  F2FP.SATFINITE.E5M2.F32.PACK_AB_MERGE_C R9, RZ, R3, RZ ;  /* 0x00000003ff09723e */ /* 0x000fc400048060ff */
[----:B------:R-:W-:-:S03]  /*da00*/  F2FP.SATFINITE.E5M2.F32.PACK_AB_MERGE_C R11, RZ, R4, RZ ;  /* 0x00000004ff0b723e */ /* 0x000fc600048060ff */
[----:B------:R1:W-:Y:S04]  /*da10*/  @!P6 STG.E.U8 desc[UR16][R24.64+0xc9], R9 ;  /* 0x0000c9091800e986 */ /* 0x0003e8000c101110 */
[----:B------:R-:W-:Y:S01]  /*da20*/  @!P3 STG.E.U8 desc[UR16][R26.64+0xc8], R11 ;  /* 0x0000c80b1a00b986 */ /* 0x000fe2000c101110 */
[----:B------:R-:W-:-:S03]  /*da30*/  FMUL R0, R220, UR20 ;  /* 0x00000014dc007c20 */ /* 0x000fc60008400000 */
[----:B------:R-:W3:Y:S02]  /*da40*/  LDL.LU R220, [R1+0x34] ;  /* 0x0000340001dc7983 */ /* 0x000ee40000300800 */
[----:B0-----:R-:W-:Y:S01]  /*da50*/  F2FP.SATFINITE.E5M2.F32.PACK_AB_MERGE_C R7, RZ, R0, RZ ;  /* 0x00000000ff07723e */ /* 0x001fe200048060ff */
[----:B------:R-:W-:Y:S02]  /*da60*/  FMUL R2, R221, UR20 ;  /* 0x00000014dd027c20 */ /* 0x000fe40008400000 */
[----:B------:R-:W3:Y:S03]  /*da70*/  LDL.LU R221, [R1+0x38] ;  /* 0x0000380001dd7983 */ /* 0x000ee60000300800 */
[----:B-1----:R-:W-:Y:S01]  /*da80*/  F2FP.SATFINITE.E5M2.F32.PACK_AB_MERGE_C R5, RZ, R2, RZ ;  /* 0x00000002ff05723e */ /* 0x002fe200048060ff */
[----:B------:R-:W-:Y:S04]  /*da90*/  @!P4 STG.E.U8 desc[UR16][R26.64+0xc9], R7 ;  /* 0x0000c9071a00c986 */ /* 0x000fe8000c101110 */
[----:B------:R0:W-:Y:S01]  /*daa0*/  @!P5 STG.E.U8 desc[UR16][R24.64+0xd0], R5 ;  /* 0x0000d0051800d986 */ /* 0x0001e2000c101110 */
[----:B------:R-:W-:-:S03]  /*dab0*/  FMUL R3, R223, UR20 ;  /* 0x00000014df037c20 */ /* 0x000fc60008400000 */
[----:B------:R-:W3:Y:S02]  /*dac0*/  LDL.LU R223, [R1+0x3c] ;  /* 0x00003c0001df7983 */ /* 0x000ee40000300800 */
[----:B------:R-:W-:Y:S01]  /*dad0*/  F2FP.SATFINITE.E5M2.F32.PACK_AB_MERGE_C R9, RZ, R3, RZ ;  /* 0x00000003ff09723e */ /* 0x000fe200048060ff */
[----:B----4-:R-:W-:Y:S02]  /*dae0*/  FMUL R0, R222, UR20 ;  /* 0x00000014de007c20 */ /* 0x010fe40008400000 */
[----:B------:R-:W4:Y:S03]  /*daf0*/  LDL.LU R222, [R1+0x40] ;  /* 0x0000400001de7983 */ /* 0x000f260000300800 */
[----:B------:R-:W-:Y:S01]  /*db00*/  F2FP.SATFINITE.E5M2.F32.PACK_AB_MERGE_C R13, RZ, R0, RZ ;  /* 0x00000000ff0d723e */ /* 0x000fe200048060ff */
[----:B--2---:R-:W-:Y:S02]  /*db10*/  FMUL R2, R224, UR20 ;  /* 0x00000014e0027c20 */ /* 0x004fe40008400000 */
[----:B------:R-:W2:Y:S01]  /*db20*/  LDL.LU R224, [R1+0x44] ;  /* 0x0000440001e07983 */ /* 0x000ea20000300800 */
[----:B---3--:R-:W-:-:S03]  /*db30*/  FMUL R0, R225, UR20 ;  /* 0x00000014e1007c20 */ /* 0x008fc60008400000 */
[----:B------:R-:W3:Y:S01]  /*db40*/  LDL.LU R225, [R1+0x48] ;  /* 0x0000480001e17983 */ /* 0x000ee20000300800 */
[----:B------:R-:W-:Y:S01]  /*db50*/  FMUL R3, R226, UR20 ;  /* 0x00000014e2037c20 */ /* 0x000fe20008400000 */
[----:B0-----:R-:W-:Y:S02]  /*db60*/  F2FP.SATFINITE.E5M2.F32.PACK_AB_MERGE_C R5, RZ, R0, RZ ;  /* 0x00000000ff05723e */ /* 0x001fe400048060ff */
[----:B------:R-:W3:Y:S01]  /*db70*/  LDL.LU R226, [R1+0x4c] ;  /* 0x00004c0001e27983 */ /* 0x000ee20000300800 */
[----:B------:R-:W-:-:S03]  /*db80*/  FMUL R0, R227, UR20 ;  /* 0x00000014e3007c20 */ /* 0x000fc60008400000 */
[----:B------:R-:W3:Y:S01]  /*db90*/  LDL.LU R227, [R1+0x50] ;  /* 0x0000500001e37983 */ /* 0x000ee20000300800 */
[C---:B------:R-:W-:Y:S02]  /*dba0*/  ISETP.LT.OR P6, PT, R35.reuse, 0xd2, !P1 ;  /* 0x000000d22300780c */ /* 0x040fe40004fc1670 */
[C---:B------:R-:W-:Y:S01]  /*dbb0*/  ISETP.LT.OR P4, PT, R35.reuse, 0xd2, !P0 ;  /* 0x000000d22300780c */ /* 0x040fe20004781670 */
[----:B------:R-:W3:Y:S01]  /*dbc0*/  LDL.LU R218, [R1+0x54] ;  /* 0x0000540001da7983 */ /* 0x000ee20000300800 */
[C---:B------:R-:W-:Y:S02]  /*dbd0*/  ISETP.LT.OR P3, PT, R35.reuse, 0xd1, !P0 ;  /* 0x000000d12300780c */ /* 0x040fe40004761670 */
[----:B------:R-:W-:Y:S02]  /*dbe0*/  ISETP.LT.OR P5, PT, R35, 0xd9, !P1 ;  /* 0x000000d92300780c */ /* 0x000fe40004fa1670 */
[----:B------:R-:W-:Y:S02]  /*dbf0*/  F2FP.SATFINITE.E5M2.F32.PACK_AB_MERGE_C R7, RZ, R2, RZ ;  /* 0x00000002ff07723e */ /* 0x000fe400048060ff */
[----:B------:R-:W-:-:S03]  /*dc00*/  F2FP.SATFINITE.E5M2.F32.PACK_AB_MERGE_C R11, RZ, R0, RZ ;  /* 0x00000000ff0b723e */ /* 0x000fc600048060ff */
[----:B------:R0:W-:Y:S01]  /*dc10*/  @!P6 STG.E.U8 desc[UR16][R24.64+0xd1], R9 ;  /* 0x0000d1091800e986 */ /* 0x0001e2000c101110 */
[----:B------:R-:W-:-:S03]  /*dc20*/  ISETP.LT.OR P6, PT, R35, 0xda, !P1 ;  /* 0x000000da2300780c */ /* 0x000fc60004fc1670 */
[----:B------:R-:W-:Y:S01]  /*dc30*/  @!P4 STG.E.U8 desc[UR16][R26.64+0xd1], R7 ;  /* 0x0000d1071a00c986 */ /* 0x000fe2000c101110 */
[----:B------:R-:W-:-:S03]  /*dc40*/  ISETP.LT.OR P4, PT, R35, 0xda, !P0 ;  /* 0x000000da2300780c */ /* 0x000fc60004781670 */
[----:B------:R-:W-:Y:S01]  /*dc50*/  @!P3 STG.E.U8 desc[UR16][R26.64+0xd0], R13 ;  /* 0x0000d00d1a00b986 */ /* 0x000fe2000c101110 */
[----:B0-----:R-:W-:-:S03]  /*dc60*/  F2FP.SATFINITE.E5M2.F32.PACK_AB_MERGE_C R9, RZ, R3, RZ ;  /* 0x00000003ff09723e */ /* 0x001fc600048060ff */
[----:B------:R0:W-:Y:S04]  /*dc70*/  @!P5 STG.E.U8 desc[UR16][R24.64+0xd8], R5 ;  /* 0x0000d8051800d986 */ /* 0x0001e8000c101110 */
[----:B------:R1:W-:Y:S01]  /*dc80*/  @!P6 STG.E.U8 desc[UR16][R24.64+0xd9], R9 ;  /* 0x0000d9091800e986 */ /* 0x0003e2000c101110 */
[----:B------:R-:W-:-:S03]  /*dc90*/  FMUL R0, R220, UR20 ;  /* 0x00000014dc007c20 */ /* 0x000fc60008400000 */
[----:B------:R-:W3:Y:S02]  /*dca0*/  LDL.LU R220, [R1+0x58] ;  /* 0x0000580001dc7983 */ /* 0x000ee40000300800 */
[----:B0-----:R-:W-:Y:S01]  /*dcb0*/  F2FP.SATFINITE.E5M2.F32.PACK_AB_MERGE_C R5, RZ, R0, RZ ;  /* 0x00000000ff05723e */ /* 0x001fe200048060ff */
[----:B------:R-:W-:Y:S02]  /*dcc0*/  FMUL R2, R221, UR20 ;  /* 0x00000014dd027c20 */ /* 0x000fe40008400000 */
[----:B------:R-:W3:Y:S03]  /*dcd0*/  LDL.LU R221, [R1+0x5c] ;  /* 0x00005c0001dd7983 */ /* 0x000ee60000300800 */
[----:B------:R-:W-:Y:S01]  /*dce0*/  F2FP.SATFINITE.E5M2.F32.PACK_AB_MERGE_C R7, RZ, R2, RZ ;  /* 0x00000002ff07723e */ /* 0x000fe200048060ff */
[----:B------:R0:W-:Y:S01]  /*dcf0*/  @!P4 STG.E.U8 desc[UR16][R26.64+0xd9], R5 ;  /* 0x0000d9051a00c986 */ /* 0x0001e2000c101110 */
[----:B------:R-:W-:-:S03]  /*dd00*/  FMUL R3, R223, UR20 ;  /* 0x00000014df037c20 */ /* 0x000fc60008400000 */
[----:B------:R-:W3:Y:S02]  /*dd10*/  LDL.LU R223, [R1+0x60] ;  /* 0x0000600001df7983 */ /* 0x000ee40000300800 */
[----:B-1----:R-:W-:Y:S01]  /*dd20*/  F2FP.SATFINITE.E5M2.F32.PACK_AB_MERGE_C R9, RZ, R3, RZ ;  /* 0x00000003ff09723e */ /* 0x002fe200048060ff */
[----:B----4-:R-:W-:Y:S02]  /*dd30*/  FMUL R4, R222, UR20 ;  /* 0x00000014de047c20 */ /* 0x010fe40008400000 */
[----:B------:R-:W4:Y:S01]  /*dd40*/  LDL.LU R222, [R1+0x64] ;  /* 0x0000640001de7983 */ /* 0x000f220000300800 */
[----:B--2---:R-:W-:-:S03]  /*dd50*/  FMUL R0, R224, UR20 ;  /* 0x00000014e0007c20 */ /* 0x004fc60008400000 */
[----:B------:R-:W2:Y:S01]  /*dd60*/  LDL.LU R224, [R1+0x68] ;  /* 0x0000680001e07983 */ /* 0x000ea20000300800 */
[----:B---3--:R-:W-:Y:S01]  /*dd70*/  FMUL R2, R225, UR20 ;  /* 0x00000014e1027c20 */ /* 0x008fe20008400000 */
[----:B0-----:R-:W-:Y:S02]  /*dd80*/  F2FP.SATFINITE.E5M2.F32.PACK_AB_MERGE_C R5, RZ, R0, RZ ;  /* 0x00000000ff05723e */ /* 0x001fe400048060ff */
[----:B------:R-:W3:Y:S01]  /*dd90*/  LDL.LU R225, [R1+0x6c] ;  /* 0x00006c0001e17983 */ /* 0x000ee20000300800 */
[----:B------:R-:W-:-:S03]  /*dda0*/  FMUL R3, R226, UR20 ;  /* 0x00000014e2037c20 */ /* 0x000fc60008400000 */
[----:B------:R-:W3:Y:S01]  /*ddb0*/  LDL.LU R226, [R1+0x70] ;  /* 0x0000700001e27983 */ /* 0x000ee20000300800 */
[----:B------:R-:W-:-:S03]  /*ddc0*/  FMUL R0, R227, UR20 ;  /* 0x00000014e3007c20 */ /* 0x000fc60008400000 */
[----:B------:R-:W3:Y:S01]  /*ddd0*/  LDL.LU R227, [R1+0x74] ;  /* 0x0000740001e37983 */ /* 0x000ee20000300800 */
[C---:B------:R-:W-:Y:S02]  /*dde0*/  ISETP.LT.OR P3, PT, R35.reuse, 0xd9, !P0 ;  /* 0x000000d92300780c */ /* 0x040fe40004761670 */
[C---:B------:R-:W-:Y:S02]  /*ddf0*/  ISETP.LT.OR P5, PT, R35.reuse, 0xe1, !P1 ;  /* 0x000000e12300780c */ /* 0x040fe40004fa1670 */
[C---:B------:R-:W-:Y:S02]  /*de00*/  ISETP.LT.OR P6, PT, R35.reuse, 0xe2, !P1 ;  /* 0x000000e22300780c */ /* 0x040fe40004fc1670 */
[----:B------:R-:W-:-:S07]  /*de10*/  ISETP.LT.OR P4, PT, R35, 0xe2, !P0 ;  /* 0x000000e22300780c */ /* 0x000fce0004781670 */
[----:B------:R-:W-:Y:S01]  /*de20*/  @!P3 STG.E.U8 desc[UR16][R26.64+0xd8], R11 ;  /* 0x0000d80b1a00b986 */ /* 0x000fe2000c101110 */
[----:B------:R-:W-:-:S03]  /*de30*/  ISETP.LT.OR P3, PT, R35, 0xe1, !P0 ;  /* 0x000000e12300780c */ /* 0x000fc60004761670 */
[----:B------:R0:W-:Y:S01]  /*de40*/  @!P5 STG.E.U8 desc[UR16][R24.64+0xe0], R7 ;  /* 0x0000e0071800d986 */ /* 0x0001e2000c101110 */
[----:B------:R-:W-:-:S03]  /*de50*/  ISETP.LT.OR P5, PT, R35, 0xe9, !P1 ;  /* 0x000000e92300780c */ /* 0x000fc60004fa1670 */
[----:B------:R1:W-:Y:S01]  /*de60*/  @!P6 STG.E.U8 desc[UR16][R24.64+0xe1], R9 ;  /* 0x0000e1091800e986 */ /* 0x0003e2000c101110 */
[----:B------:R-:W-:Y:S02]  /*de70*/  ISETP.LT.OR P6, PT, R35, 0xea, !P1 ;  /* 0x000000ea2300780c */ /* 0x000fe40004fc1670 */
[----:B------:R-:W-:Y:S01]  /*de80*/  F2FP.SATFINITE.E5M2.F32.PACK_AB_MERGE_C R13, RZ, R4, RZ ;  /* 0x00000004ff0d723e */ /* 0x000fe200048060ff */
[----:B------:R1:W-:Y:S01]  /*de90*/  @!P4 STG.E.U8 desc[UR16][R26.64+0xe1], R5 ;  /* 0x0000e1051a00c986 */ /* 0x0003e2000c101110 */
[----:B0-----:R-:W-:-:S03]  /*dea0*/  F2FP.SATFINITE.E5M2.F32.PACK_AB_MERGE_C R7, RZ, R2, RZ ;  /* 0x00000002ff07723e */ /* 0x001fc600048060ff */
[----:B------:R-:W-:Y:S01]  /*deb0*/  @!P3 STG.E.U8 desc[UR16][R26.64+0xe0], R13 ;  /* 0x0000e00d1a00b986 */ /* 0x000fe2000c101110 */
[----:B-1----:R-:W-:-:S03]  /*dec0*/  F2FP.SATFINITE.E5M2.F32.PACK_AB_MERGE_C R9, RZ, R3, RZ ;  /* 0x00000003ff09723e */ /* 0x002fc600048060ff */
[----:B------:R0:W-:Y:S01]  /*ded0*/  @!P5 STG.E.U8 desc[UR16][R24.64+0xe8], R7 ;  /* 0x0000e8071800d986 */ /* 0x0001e2000c101110 */
[C---:B------:R-:W-:Y:S02]  /*dee0*/  ISETP.LT.OR P3, PT, R35.reuse, 0xe9, !P0 ;  /* 0x000000e92300780c */ /* 0x040fe40004761670 */
[C---:B------:R-:W-:Y:S01]  /*def0*/  ISETP.LT.OR P4, PT, R35.reuse, 0xea, !P0 ;  /* 0x000000ea2300780c */ /* 0x040fe20004781670 */
[----:B------:R1:W-:Y:S01]  /*df00*/  @!P6 STG.E.U8 desc[UR16][R24.64+0xe9], R9 ;  /* 0x0000e9091800e986 */ /* 0x0003e2000c101110 */
[C---:B------:R-:W-:Y:S01]  /*df10*/  ISETP.LT.OR P5, PT, R35.reuse, 0xf1, !P1 ;  /* 0x000000f12300780c */ /* 0x040fe20004fa1670 */
[----:B------:R-:W-:Y:S01]  /*df20*/  FMUL R2, R218, UR20 ;  /* 0x00000014da027c20 */ /* 0x000fe20008400000 */
[----:B------:R-:W-:Y:S02]  /*df30*/  ISETP.LT.OR P6, PT, R35, 0xf2, !P1 ;  /* 0x000000f22300780c */ /* 0x000fe40004fc1670 */
[----:B------:R-:W-:Y:S02]  /*df40*/  F2FP.SATFINITE.E5M2.F32.PACK_AB_MERGE_C R11, RZ, R0, RZ ;  /* 0x00000000ff0b723e */ /* 0x000fe400048060ff */
[----:B------:R-:W-:-:S03]  /*df50*/  F2FP.SATFINITE.E5M2.F32.PACK_AB_MERGE_C R5, RZ, R2, RZ ;  /* 0x00000002ff05723e */ /* 0x000fc600048060ff */
[----:B------:R-:W-:Y:S01]  /*df60*/  @!P3 STG.E.U8 desc[UR16][R26.64+0xe8], R11 ;  /* 0x0000e80b1a00b986 */ /* 0x000fe2000c101110 */
[----:B------:R-:W-:-:S03]  /*df70*/  ISETP.LT.OR P3, PT, R35, 0xf1, !P0 ;  /* 0x000000f12300780c */ /* 0x000fc60004761670 */
[----:B------:R-:W-:Y:S01]  /*df80*/  @!P4 STG.E.U8 desc[UR16][R26.64+0xe9], R5 ;  /* 0x0000e9051a00c986 */ /* 0x000fe2000c101110 */
[C---:B------:R-:W-:Y:S02]  /*df90*/  ISETP.LT.OR P4, PT, R35.reuse, 0xf9, !P1 ;  /* 0x000000f92300780c */ /* 0x040fe40004f81670 */
[----:B------:R-:W-:Y:S01]  /*dfa0*/  ISETP.LT.OR P1, PT, R35, 0xfa, !P1 ;  /* 0x000000fa2300780c */ /* 0x000fe20004f21670 */
[----:B------:R-:W-:-:S05]  /*dfb0*/  FMUL R0, R220, UR20 ;  /* 0x00000014dc007c20 */ /* 0x000fca0008400000 */
[----:B0-----:R-:W-:-:S05]  /*dfc0*/  F2FP.SATFINITE.E5M2.F32.PACK_AB_MERGE_C R7, RZ, R0, RZ ;  /* 0x00000000ff07723e */ /* 0x001fca00048060ff */
[----:B------:R0:W-:Y:S01]  /*dfd0*/  @!P5 STG.E.U8 desc[UR16][R24.64+0xf0], R7 ;  /* 0x0000f0071800d986 */ /* 0x0001e2000c101110 */
[----:B------:R-:W-:-:S05]  /*dfe0*/  FMUL R3, R221, UR20 ;  /* 0x00000014dd037c20 */ /* 0x000fca0008400000 */
[----:B-1----:R-:W-:Y:S02]  /*dff0*/  F2FP.SATFINITE.E5M2.F32.PACK_AB_MERGE_C R9, RZ, R3, RZ ;  /* 0x00000003ff09723e */ /* 0x002fe400048060ff */
[----:B------:R-:W-:-:S03]  /*e000*/  ISETP.LT.OR P5, PT, R35, 0xf2, !P0 ;  /* 0x000000f22300780c */ /* 0x000fc600047a1670 */
[----:B------:R1:W-:Y:S01]  /*e010*/  @!P6 STG.E.U8 desc[UR16][R24.64+0xf1], R9 ;  /* 0x0000f1091800e986 */ /* 0x0003e2000c101110 */
[C---:B------:R-:W-:Y:S02]  /*e020*/  ISETP.LT.OR P6, PT, R35.reuse, 0xf9, !P0 ;  /* 0x000000f92300780c */ /* 0x040fe400047c1670 */
[----:B------:R-:W-:Y:S01]  /*e030*/  ISETP.LT.OR P0, PT, R35, 0xfa, !P0 ;  /* 0x000000fa2300780c */ /* 0x000fe20004701670 */
[----:B------:R-:W-:-:S05]  /*e040*/  FMUL R0, R223, UR20 ;  /* 0x00000014df007c20 */ /* 0x000fca0008400000 */
[----:B------:R-:W-:-:S05]  /*e050*/  F2FP.SATFINITE.E5M2.F32.PACK_AB_MERGE_C R13, RZ, R0, RZ ;  /* 0x00000000ff0d723e */ /* 0x000fca00048060ff */
[----:B------:R0:W-:Y:S01]  /*e060*/  @!P3 STG.E.U8 desc[UR16][R26.64+0xf0], R13 ;  /* 0x0000f00d1a00b986 */ /* 0x0001e2000c101110 */
[----:B----4-:R-:W-:Y:S01]  /*e070*/  FMUL R0, R222, UR20 ;  /* 0x00000014de007c20 */ /* 0x010fe20008400000 */
[----:B--2---:R-:W-:Y:S01]  /*e080*/  FMUL R2, R224, UR20 ;  /* 0x00000014e0027c20 */ /* 0x004fe20008400000 */
[----:B---3--:R-:W-:-:S03]  /*e090*/  FMUL R3, R225, UR20 ;  /* 0x00000014e1037c20 */ /* 0x008fc60008400000 */
[----:B0-----:R-:W-:Y:S01]  /*e0a0*/  F2FP.SATFINITE.E5M2.F32.PACK_AB_MERGE_C R7, RZ, R0, RZ ;  /* 0x00000000ff07723e */ /* 0x001fe200048060ff */
[----:B------:R-:W-:Y:S01]  /*e0b0*/  FMUL R4, R226, UR20 ;  /* 0x00000014e2047c20 */ /* 0x000fe20008400000 */
[----:B------:R-:W-:Y:S01]  /*e0c0*/  FMUL R5, R227, UR20 ;  /* 0x00000014e3057c20 */ /* 0x000fe20008400000 */
[----:B-1----:R-:W-:Y:S02]  /*e0d0*/  F2FP.SATFINITE.E5M2.F32.PACK_AB_MERGE_C R9, RZ, R2, RZ ;  /* 0x00000002ff09723e */ /* 0x002fe400048060ff */
[----:B------:R-:W-:Y:S02]  /*e0e0*/  F2FP.SATFINITE.E5M2.F32.PACK_AB_MERGE_C R3, RZ, R3, RZ ;  /* 0x00000003ff03723e */ /* 0x000fe400048060ff */
[----:B------:R-:W-:Y:S02]  /*e0f0*/  F2FP.SATFINITE.E5M2.F32.PACK_AB_MERGE_C R11, RZ, R4, RZ ;  /* 0x00000004ff0b723e */ /* 0x000fe400048060ff */
[----:B------:R-:W-:Y:S01]  /*e100*/  F2FP.SATFINITE.E5M2.F32.PACK_AB_MERGE_C R5, RZ, R5, RZ ;  /* 0x00000005ff05723e */ /* 0x000fe200048060ff */
[----:B------:R0:W-:Y:S04]  /*e110*/  @!P5 STG.E.U8 desc[UR16][R26.64+0xf1], R7 ;  /* 0x0000f1071a00d986 */ /* 0x0001e8000c101110 */
[----:B------:R0:W-:Y:S04]  /*e120*/  @!P4 STG.E.U8 desc[UR16][R24.64+0xf8], R9 ;  /* 0x0000f8091800c986 */ /* 0x0001e8000c101110 */
[----:B------:R0:W-:Y:S04]  /*e130*/  @!P1 STG.E.U8 desc[UR16][R24.64+0xf9], R3 ;  /* 0x0000f90318009986 */ /* 0x0001e8000c101110 */
[----:B------:R0:W-:Y:S04]  /*e140*/  @!P6 STG.E.U8 desc[UR16][R26.64+0xf8], R11 ;  /* 0x0000f80b1a00e986 */ /* 0x0001e8000c101110 */
[----:B------:R0:W-:Y:S02]  /*e150*/  @!P0 STG.E.U8 desc[UR16][R26.64+0xf9], R5 ;  /* 0x0000f9051a008986 */ /* 0x0001e4000c101110 */
.L_x_289:
[----:B------:R-:W-:Y:S05]  /*e160*/  BSYNC B0 ;  /* 0x0000000000007941 */ /* 0x000fea0003800000 */
.L_x_31:
[----:B0-----:R-:W2:Y:S04]  /*e170*/  LDL.LU R3, [R1+0x78] ;  /* 0x0000780001037983 */ /* 0x001ea80000300800 */
[----:B-----5:R-:W2:Y:S01]  /*e180*/  LDL.LU R2, [R1+0x7c] ;  /* 0x00007c0001027983 */ /* 0x020ea20000300800 */
[----:B------:R-:W-:Y:S01]  /*e190*/  ULDC UR6, c[0x0][0xc] ;  /* 0x0000030000067ab9 */ /* 0x000fe20000000800 */
[----:B------:R-:W-:Y:S01]  /*e1a0*/  ULDC UR7, c[0x0][0x10] ;  /* 0x0000040000077ab9 */ /* 0x000fe20000000800 */
[----:B------:R-:W2:Y:S01]  /*e1b0*/  LDC R5, c[0x0][0x14] ;  /* 0x00000500ff057b82 */ /* 0x000ea20000000800 */
[----:B------:R-:W-:Y:S01]  /*e1c0*/  UIMAD.WIDE.U32 UR6, UR6, UR7, URZ ;  /* 0x00000007060672a5 */ /* 0x000fe2000f8e003f */
[----:B------:R-:W-:Y:S01]  /*e1d0*/  PRMT R0, RZ, 0x7610, R0 ;  /* 0x00007610ff007816 */ /* 0x000fe20000000000 */
[----:B------:R-:W-:-:S04]  /*e1e0*/  UMOV UR22, 0xffffffff ;  /* 0xffffffff00167882 */ /* 0x000fc80000000000 */
[----:B--2---:R-:W-:-:S04]  /*e1f0*/  IMAD.WIDE.U32 R2, R5, UR6, R2 ;  /* 0x0000000605027c25 */ /* 0x004fc8000f8e0002 */
[----:B------:R-:W-:Y:S01]  /*e200*/  IMAD R5, R5, UR7, RZ ;  /* 0x0000000705057c24 */ /* 0x000fe2000f8e02ff */
[----:B------:R-:W-:Y:S01]  /*e210*/  ULDC.64 UR6, c[0x0][0x650] ;  /* 0x0001940000067ab9 */ /* 0x000fe20000000a00 */
[----:B------:R-:W-:Y:S01]  /*e220*/  IMAD.MOV.U32 R19, RZ, RZ, R2 ;  /* 0x000000ffff137224 */ /* 0x000fe200078e0002 */
[----:B------:R-:W-:Y:S01]  /*e230*/  ISETP.GE.U32.AND P0, PT, R2, UR6, PT ;  /* 0x0000000602007c0c */ /* 0x000fe2000bf06070 */
[----:B------:R-:W-:Y:S02]  /*e240*/  IMAD.IADD R22, R3, 0x1, R5 ;  /* 0x0000000103167824 */ /* 0x000fe400078e0205 */
[----:B------:R-:W-:-:S03]  /*e250*/  IMAD.MOV.U32 R2, RZ, RZ, -0x1 ;  /* 0xffffffffff027424 */ /* 0x000fc600078e00ff */
[----:B------:R0:W-:Y:S01]  /*e260*/  STL [R1+0x78], R22 ;  /* 0x0000781601007387 */ /* 0x0001e20000100800 */
[----:B------:R-:W-:-:S03]  /*e270*/  ISETP.GE.U32.AND.EX P0, PT, R22, UR7, PT, P0 ;  /* 0x0000000716007c0c */ /* 0x000fc6000bf06100 */
[----:B------:R0:W-:Y:S04]  /*e280*/  STL [R1+0x7c], R19 ;  /* 0x00007c1301007387 */ /* 0x0001e80000100800 */
[----:B------:R0:W-:Y:S06]  /*e290*/  STL [R1+0x80], R2 ;  /* 0x0000800201007387 */ /* 0x0001ec0000100800 */
[----:B------:R-:W-:Y:S05]  /*e2a0*/  @P0 BRA `(.L_x_290) ;  /* 0x00000004006c0947 */ /* 0x000fea0003800000 */
[----:B------:R-:W2:Y:S01]  /*e2b0*/  S2R R14, SR_CTAID.X ;  /* 0x00000000000e7919 */ /* 0x000ea20000002500 */
[----:B------:R-:W5:Y:S01]  /*e2c0*/  LDC.64 R8, c[0x0][0x628] ;  /* 0x00018a00ff087b82 */ /* 0x000f620000000a00 */
[----:B------:R-:W-:Y:S01]  /*e2d0*/  ULDC UR6, c[0x0][0x150] ;  /* 0x0000540000067ab9 */ /* 0x000fe20000000800 */
[----:B------:R-:W-:Y:S01]  /*e2e0*/  IMAD.MOV.U32 R6, RZ, RZ, R19 ;  /* 0x000000ffff067224 */ /* 0x000fe200078e0013 */
[----:B------:R-:W0:Y:S01]  /*e2f0*/  S2R R16, SR_CTAID.Y ;  /* 0x0000000000107919 */ /* 0x000e220000002600 */
[----:B------:R-:W-:-:S04]  /*e300*/  IMAD.MOV.U32 R7, RZ, RZ, R22 ;  /* 0x000000ffff077224 */ /* 0x000fc800078e0016 */
[----:B------:R-:W0:Y:S08]  /*e310*/  LDC R17, c[0x0][0x144] ;  /* 0x00005100ff117b82 */ /* 0x000e300000000800 */
[----:B------:R-:W0:Y:S08]  /*e320*/  LDC R10, c[0x0][0x630] ;  /* 0x00018c00ff0a7b82 */ /* 0x000e300000000800 */
[----:B------:R-:W0:Y:S01]  /*e330*/  LDC.64 R12, c[0x0][0x620] ;  /* 0x00018800ff0c7b82 */ /* 0x000e220000000a00 */
[----:B-----5:R-:W-:-:S04]  /*e340*/  ISETP.NE.U32.AND P0, PT, R8, RZ, PT ;  /* 0x000000ff0800720c */ /* 0x020fc80003f05070 */
[----:B------:R-:W-:Y:S02]  /*e350*/  ISETP.NE.AND.EX P0, PT, R9, RZ, PT, P0 ;  /* 0x000000ff0900720c */ /* 0x000fe40003f05300 */
[----:B--2---:R-:W-:-:S05]  /*e360*/  I2FP.F32.U32 R0, R14 ;  /* 0x0000000e00007245 */ /* 0x004fca0000201000 */
[----:B------:R-:W-:-:S04]  /*e370*/  FMUL R0, R0, UR6 ;  /* 0x0000000600007c20 */ /* 0x000fc80008400000 */
[----:B------:R2:W0:Y:S02]  /*e380*/  F2I.U32.TRUNC.NTZ R15, R0 ;  /* 0x00000000000f7305 */ /* 0x000424000020f000 */
[----:B------:R-:W-:Y:S05]  /*e390*/  @!P0 BRA `(.L_x_291) ;  /* 0x0000000000288947 */ /* 0x000fea0003800000 */
[----:B--2---:R-:W2:Y:S02]  /*e3a0*/  LDC R0, c[0x0][0x634] ;  /* 0x00018d00ff007b82 */ /* 0x004ea40000000800 */
[----:B--2---:R-:W-:-:S05]  /*e3b0*/  IADD3 R7, P0, R19, R0, RZ ;  /* 0x0000000013077210 */ /* 0x004fca0007f1e0ff */
[----:B------:R-:W-:-:S04]  /*e3c0*/  IMAD.X R11, RZ, RZ, R22, P0 ;  /* 0x000000ffff0b7224 */ /* 0x000fc800000e0616 */
[----:B0-----:R-:W-:-:S04]  /*e3d0*/  IMAD.WIDE.U32 R2, R11, R8, RZ ;  /* 0x000000080b027225 */ /* 0x001fc800078e00ff */
[----:B------:R-:W-:-:S04]  /*e3e0*/  IMAD.WIDE.U32 R4, P0, R7, R9, R2 ;  /* 0x0000000907047225 */ /* 0x000fc80007800002 */
[----:B------:R-:W-:-:S04]  /*e3f0*/  IMAD.WIDE.U32 R2, R7, R8, RZ ;  /* 0x0000000807027225 */ /* 0x000fc800078e00ff */
[----:B------:R-:W-:Y:S01]  /*e400*/  IMAD.X R7, RZ, RZ, RZ, P0 ;  /* 0x000000ffff077224 */ /* 0x000fe200000e06ff */
[----:B------:R-:W-:Y:S01]  /*e410*/  IADD3 RZ, P0, R3, R4, RZ ;  /* 0x0000000403ff7210 */ /* 0x000fe20007f1e0ff */
[----:B------:R-:W-:-:S04]  /*e420*/  IMAD.MOV.U32 R6, RZ, RZ, R5 ;  /* 0x000000ffff067224 */ /* 0x000fc800078e0005 */
[----:B------:R-:W-:-:S08]  /*e430*/  IMAD.WIDE.U32.X R6, R11, R9, R6, P0 ;  /* 0x000000090b067225 */ /* 0x000fd000000e0406 */
.L_x_291:
[-CC-:B0-----:R-:W-:Y:S01]  /*e440*/  SHF.R.U64 R24, R6, R10.reuse, R7.reuse ;  /* 0x0000000a06187219 */ /* 0x181fe20000001207 */
[----:B------:R-:W0:Y:S01]  /*e450*/  LDC.64 R20, c[0x0][0x640] ;  /* 0x00019000ff147b82 */ /* 0x000e220000000a00 */
[----:B--2---:R-:W-:Y:S01]  /*e460*/  SHF.R.U32.HI R0, RZ, R10, R7 ;  /* 0x0000000aff007219 */ /* 0x004fe20000011607 */
[----:B------:R-:W-:Y:S01]  /*e470*/  IMAD.MOV.U32 R2, RZ, RZ, R19 ;  /* 0x000000ffff027224 */ /* 0x000fe200078e0013 */
[----:B------:R-:W-:Y:S01]  /*e480*/  IADD3 R5, P0, RZ, -R24, RZ ;  /* 0x80000018ff057210 */ /* 0x000fe20007f1e0ff */
[----:B------:R-:W-:Y:S01]  /*e490*/  IMAD.MOV R15, RZ, RZ, -R15 ;  /* 0x000000ffff0f7224 */ /* 0x000fe200078e0a0f */
[----:B------:R-:W-:Y:S01]  /*e4a0*/  ULDC UR6, c[0x0][0x154] ;  /* 0x0000550000067ab9 */ /* 0x000fe20000000800 */
[----:B------:R-:W-:Y:S02]  /*e4b0*/  IMAD.MOV.U32 R7, RZ, RZ, 0x1 ;  /* 0x00000001ff077424 */ /* 0x000fe400078e00ff */
[----:B------:R-:W2:Y:S01]  /*e4c0*/  LDC R4, c[0x0][0x618] ;  /* 0x00018600ff047b82 */ /* 0x000ea20000000800 */
[----:B------:R-:W-:-:S02]  /*e4d0*/  IMAD.X R3, RZ, RZ, ~R0, P0 ;  /* 0x000000ffff037224 */ /* 0x000fc400000e0e00 */
[----:B------:R-:W-:Y:S02]  /*e4e0*/  IMAD R15, R17, R15, R14 ;  /* 0x0000000f110f7224 */ /* 0x000fe400078e020e */
[-C--:B------:R-:W-:Y:S02]  /*e4f0*/  IMAD R0, R3, R12.reuse, RZ ;  /* 0x0000000c03007224 */ /* 0x080fe400078e02ff */
[----:B------:R-:W-:Y:S01]  /*e500*/  IMAD.MOV.U32 R3, RZ, RZ, R22 ;  /* 0x000000ffff037224 */ /* 0x000fe200078e0016 */
[----:B------:R-:W5:Y:S01]  /*e510*/  LDC R6, c[0x0][0x608] ;  /* 0x00018200ff067b82 */ /* 0x000f620000000800 */
[----:B------:R-:W-:-:S04]  /*e520*/  IMAD.WIDE.U32 R2, R5, R12, R2 ;  /* 0x0000000c05027225 */ /* 0x000fc800078e0002 */
[----:B------:R-:W-:-:S03]  /*e530*/  IMAD R5, R5, R13, R0 ;  /* 0x0000000d05057224 */ /* 0x000fc600078e0200 */
[----:B------:R-:W1:Y:S01]  /*e540*/  LDC R18, c[0x0][0x658] ;  /* 0x00019600ff127b82 */ /* 0x000e620000000800 */
[----:B------:R-:W-:Y:S01]  /*e550*/  I2FP.F32.U32 R0, R16 ;  /* 0x0000001000007245 */ /* 0x000fe20000201000 */
[----:B------:R-:W-:Y:S01]  /*e560*/  IMAD.IADD R3, R3, 0x1, R5 ;  /* 0x0000000103037824 */ /* 0x000fe200078e0205 */
[----:B0-----:R-:W-:Y:S01]  /*e570*/  ISETP.NE.U32.AND P0, PT, R20, RZ, PT ;  /* 0x000000ff1400720c */ /* 0x001fe20003f05070 */
[----:B------:R-:W-:Y:S02]  /*e580*/  IMAD.MOV.U32 R5, RZ, RZ, -0x1 ;  /* 0xffffffffff057424 */ /* 0x000fe400078e00ff */
[----:B------:R-:W-:Y:S02]  /*e590*/  FMUL R0, R0, UR6 ;  /* 0x0000000600007c20 */ /* 0x000fe40008400000 */
[----:B------:R-:W0:Y:S01]  /*e5a0*/  LDC R13, c[0x0][0x148] ;  /* 0x00005200ff0d7b82 */ /* 0x000e220000000800 */
[----:B--2---:R-:W-:Y:S01]  /*e5b0*/  SHF.R.U64 R10, R2, R4, R3 ;  /* 0x00000004020a7219 */ /* 0x004fe20000001203 */
[----:B------:R2:W0:Y:S01]  /*e5c0*/  F2I.U32.TRUNC.NTZ R12, R0 ;  /* 0x00000000000c7305 */ /* 0x000422000020f000 */
[----:B------:R-:W-:-:S02]  /*e5d0*/  ISETP.NE.AND.EX P0, PT, R21, RZ, PT, P0 ;  /* 0x000000ff1500720c */ /* 0x000fc40003f05300 */
[----:B------:R-:W-:-:S03]  /*e5e0*/  SHF.R.U32.HI R3, RZ, R4, R3 ;  /* 0x00000004ff037219 */ /* 0x000fc60000011603 */
[----:B------:R-:W0:Y:S01]  /*e5f0*/  LDC R14, c[0x0][0x600] ;  /* 0x00018000ff0e7b82 */ /* 0x000e220000000800 */
[-CC-:B-----5:R-:W-:Y:S02]  /*e600*/  SHF.R.U64 R8, R10, R6.reuse, R3.reuse ;  /* 0x000000060a087219 */ /* 0x1a0fe40000001203 */
[----:B------:R-:W-:-:S05]  /*e610*/  SHF.R.U32.HI R3, RZ, R6, R3 ;  /* 0x00000006ff037219 */ /* 0x000fca0000011603 */
[----:B------:R-:W0:Y:S01]  /*e620*/  LDC R19, c[0x0][0x648] ;  /* 0x00019200ff137b82 */ /* 0x000e220000000800 */
[-CC-:B-1----:R-:W-:Y:S02]  /*e630*/  SHF.R.U64 R11, R8, R18.reuse, R3.reuse ;  /* 0x00000012080b7219 */ /* 0x182fe40000001203 */
[-C--:B------:R-:W-:Y:S02]  /*e640*/  SHF.L.U32 R5, R5, R18.reuse, RZ ;  /* 0x0000001205057219 */ /* 0x080fe400000006ff */
[-C--:B------:R-:W-:Y:S01]  /*e650*/  SHF.R.U32.HI R3, RZ, R18.reuse, R3 ;  /* 0x00000012ff037219 */ /* 0x080fe20000011603 */
[----:B------:R-:W-:Y:S01]  /*e660*/  IMAD.MOV.U32 R2, RZ, RZ, R11 ;  /* 0x000000ffff027224 */ /* 0x000fe200078e000b */
[----:B------:R-:W-:Y:S01]  /*e670*/  SHF.L.U32 R34, R7, R18, RZ ;  /* 0x0000001207227219 */ /* 0x000fe200000006ff */
[----:B------:R-:W1:Y:S01]  /*e680*/  LDC R22, c[0x0][0x638] ;  /* 0x00018e00ff167b82 */ /* 0x000e620000000800 */
[----:B------:R-:W-:-:S07]  /*e690*/  LOP3.LUT R17, RZ, R5, RZ, 0x33, !PT ;  /* 0x00000005ff117212 */ /* 0x000fce00078e33ff */
[----:B------:R-:W0:Y:S01]  /*e6a0*/  LDC R23, c[0x0][0x610] ;  /* 0x00018400ff177b82 */ /* 0x000e220000000800 */
[----:B--2---:R-:W-:Y:S05]  /*e6b0*/  @!P0 BRA `(.L_x_292) ;  /* 0x0000000000288947 */ /* 0x004fea0003800000 */
[----:B------:R-:W2:Y:S02]  /*e6c0*/  LDC R0, c[0x0][0x64c] ;  /* 0x00019300ff007b82 */ /* 0x000ea40000000800 */
[----:B--2---:R-:W-:-:S05]  /*e6d0*/  IADD3 R7, P0, R11, R0, RZ ;  /* 0x000000000b077210 */ /* 0x004fca0007f1e0ff */
        /* <DEDUP_REMOVED lines=8> */
.L_x_292:
[----:B0-----:R-:W-:Y:S01]  /*e760*/  SHF.R.U64 R0, R2, R19, R3 ;  /* 0x0000001302007219 */ /* 0x001fe20000001203 */
[----:B------:R-:W-:Y:S01]  /*e770*/  VIADD R3, R14, 0xffffffff ;  /* 0xffffffff0e037836 */ /* 0x000fe20000000000 */
[----:B------:R-:W-:Y:S01]  /*e780*/  LOP3.LUT R5, R8, R17, RZ, 0xc0, !PT ;  /* 0x0000001108057212 */ /* 0x000fe200078ec0ff */
[----:B------:R-:W-:Y:S01]  /*e790*/  IMAD.MOV R12, RZ, RZ, -R12 ;  /* 0x000000ffff0c7224 */ /* 0x000fe200078e0a0c */
[----:B------:R-:W-:Y:S01]  /*e7a0*/  R2UR UR22, R24 ;  /* 0x00000000181672ca */ /* 0x000fe200000e0000 */
[----:B------:R-:W-:Y:S01]  /*e7b0*/  IMAD.MOV R2, RZ, RZ, -R0 ;  /* 0x000000ffff027224 */ /* 0x000fe200078e0a00 */
[----:B------:R-:W-:Y:S01]  /*e7c0*/  LOP3.LUT R3, R10, R3, RZ, 0xc0, !PT ;  /* 0x000000030a037212 */ /* 0x000fe200078ec0ff */
[----:B------:R-:W-:Y:S02]  /*e7d0*/  IMAD R34, R34, R0, R5 ;  /* 0x0000000022227224 */ /* 0x000fe400078e0205 */
[----:B------:R-:W-:Y:S02]  /*e7e0*/  @P2 IMAD R15, R13, R12, R16 ;  /* 0x0000000c0d0f2224 */ /* 0x000fe400078e0210 */
[----:B-1----:R-:W-:-:S02]  /*e7f0*/  IMAD R0, R2, R22, R11 ;  /* 0x0000001602007224 */ /* 0x002fc400078e020b */
[----:B------:R-:W-:Y:S02]  /*e800*/  IMAD R34, R34, R23, R15 ;  /* 0x0000001722227224 */ /* 0x000fe400078e020f */
[----:B------:R-:W-:Y:S02]  /*e810*/  IMAD R3, R0, R14, R3 ;  /* 0x0000000e00037224 */ /* 0x000fe400078e0203 */
[----:B------:R-:W-:-:S03]  /*e820*/  IMAD.MOV.U32 R0, RZ, RZ, 0x1 ;  /* 0x00000001ff007424 */ /* 0x000fc600078e00ff */
[----:B------:R-:W-:Y:S02]  /*e830*/  SEL R2, R3, R34, !P2 ;  /* 0x0000002203027207 */ /* 0x000fe40005000000 */
[----:B------:R-:W-:-:S03]  /*e840*/  SEL R34, R34, R3, !P2 ;  /* 0x0000000322227207 */ /* 0x000fc60005000000 */
[----:B------:R2:W-:Y:S04]  /*e850*/  STL [R1+0x80], R2 ;  /* 0x0000800201007387 */ /* 0x0005e80000100800 */
.L_x_290:
[----:B------:R0:W-:Y:S01]  /*e860*/  STL [R1+0x84], R34 ;  /* 0x0000842201007387 */ /* 0x0001e20000100800 */
[----:B------:R-:W-:-:S13]  /*e870*/  LOP3.LUT P0, RZ, R0, 0xff, RZ, 0xc0, !PT ;  /* 0x000000ff00ff7812 */ /* 0x000fda000780c0ff */
[----:B0-----:R-:W-:Y:S05]  /*e880*/  @P0 BRA `(.L_x_293) ;  /* 0xffffff2400ec0947 */ /* 0x001fea000383ffff */
[----:B------:R-:W-:Y:S05]  /*e890*/  EXIT ;  /* 0x000000000000794d */ /* 0x000fea0003800000 */
.L_x_3:
[----:B------:R-:W2:Y:S01]  /*e8a0*/  LDL R16, [R1+0x7c] ;  /* 0x00007c0001107983 */ /* 0x000ea20000100800 */
[----:B------:R-:W-:-:S03]  /*e8b0*/  ULDC.64 UR4, c[0x0][0x650] ;  /* 0x0001940000047ab9 */ /* 0x000fc60000000a00 */
[----:B------:R-:W3:Y:S01]  /*e8c0*/  LDL R17, [R1+0x78] ;  /* 0x0000780001117983 */ /* 0x000ee20000100800 */
[----:B------:R-:W-:Y:S01]  /*e8d0*/  PRMT R4, RZ, 0x7610, R4 ;  /* 0x00007610ff047816 */ /* 0x000fe20000000004 */
[----:B------:R-:W-:Y:S02]  /*e8e0*/  IMAD.MOV.U32 R5, RZ, RZ, -0x1 ;  /* 0xffffffffff057424 */ /* 0x000fe400078e00ff */
[----:B------:R-:W-:Y:S02]  /*e8f0*/  IMAD.MOV.U32 R6, RZ, RZ, -0x1 ;  /* 0xffffffffff067424 */ /* 0x000fe400078e00ff */
[----:B------:R-:W-:Y:S01]  /*e900*/  IMAD.MOV.U32 R11, RZ, RZ, -0x1 ;  /* 0xffffffffff0b7424 */ /* 0x000fe200078e00ff */
[----:B--2---:R-:W-:-:S04]  /*e910*/  ISETP.GE.U32.AND P0, PT, R16, UR4, PT ;  /* 0x0000000410007c0c */ /* 0x004fc8000bf06070 */
[----:B---3--:R-:W-:-:S13]  /*e920*/  ISETP.GE.U32.AND.EX P0, PT, R17, UR5, PT, P0 ;  /* 0x0000000511007c0c */ /* 0x008fda000bf06100 */
[----:B------:R-:W-:Y:S05]  /*e930*/  @P0 BRA `(.L_x_294) ;  /* 0x00000004005c0947 */ /* 0x000fea0003800000 */
        /* <DEDUP_REMOVED lines=18> */
.L_x_295:
[-CC-:B------:R-:W-:Y:S01]  /*ea60*/  SHF.R.U64 R11, R8, R12.reuse, R9.reuse ;  /* 0x0000000c080b7219 */ /* 0x180fe20000001209 */
[----:B------:R-:W0:Y:S01]  /*ea70*/  LDC.64 R20, c[0x0][0x640] ;  /* 0x00019000ff147b82 */ /* 0x000e220000000a00 */
[----:B------:R-:W-:Y:S01]  /*ea80*/  SHF.R.U32.HI R3, RZ, R12, R9 ;  /* 0x0000000cff037219 */ /* 0x000fe20000011609 */
[----:B------:R-:W-:Y:S01]  /*ea90*/  ULDC UR4, c[0x0][0x150] ;  /* 0x0000540000047ab9 */ /* 0x000fe20000000800 */
[----:B------:R-:W-:Y:S01]  /*eaa0*/  IADD3 R7, P0, RZ, -R11, RZ ;  /* 0x8000000bff077210 */ /* 0x000fe20007f1e0ff */
[----:B------:R-:W-:Y:S01]  /*eab0*/  IMAD.MOV.U32 R4, RZ, RZ, R16 ;  /* 0x000000ffff047224 */ /* 0x000fe200078e0010 */
[----:B------:R-:W-:Y:S01]  /*eac0*/  I2FP.F32.U32 R6, R2 ;  /* 0x0000000200067245 */ /* 0x000fe20000201000 */
[----:B------:R-:W-:Y:S02]  /*ead0*/  IMAD.MOV.U32 R5, RZ, RZ, R17 ;  /* 0x000000ffff057224 */ /* 0x000fe400078e0011 */
[----:B------:R-:W1:Y:S01]  /*eae0*/  LDC R10, c[0x0][0x618] ;  /* 0x00018600ff0a7b82 */ /* 0x000e620000000800 */
[----:B------:R-:W-:-:S02]  /*eaf0*/  IMAD.X R3, RZ, RZ, ~R3, P0 ;  /* 0x000000ffff037224 */ /* 0x000fc400000e0e03 */
[----:B------:R-:W-:Y:S01]  /*eb00*/  FMUL R9, R6, UR4 ;  /* 0x0000000406097c20 */ /* 0x000fe20008400000 */
[----:B------:R-:W-:Y:S01]  /*eb10*/  IMAD.WIDE.U32 R4, R7, R14, R4 ;  /* 0x0000000e07047225 */ /* 0x000fe200078e0004 */
[----:B------:R-:W-:-:S03]  /*eb20*/  ULDC UR4, c[0x0][0x154] ;  /* 0x0000550000047ab9 */ /* 0x000fc60000000800 */
[----:B------:R-:W-:Y:S01]  /*eb30*/  IMAD R6, R3, R14, RZ ;  /* 0x0000000e03067224 */ /* 0x000fe200078e02ff */
[----:B------:R-:W2:Y:S01]  /*eb40*/  LDC R13, c[0x0][0x144] ;  /* 0x00005100ff0d7b82 */ /* 0x000ea20000000800 */
[----:B------:R-:W3:Y:S02]  /*eb50*/  F2I.U32.TRUNC.NTZ R9, R9 ;  /* 0x0000000900097305 */ /* 0x000ee4000020f000 */
[----:B------:R-:W-:Y:S02]  /*eb60*/  IMAD R3, R7, R15, R6 ;  /* 0x0000000f07037224 */ /* 0x000fe400078e0206 */
[----:B------:R-:W-:Y:S02]  /*eb70*/  IMAD.MOV.U32 R6, RZ, RZ, -0x1 ;  /* 0xffffffffff067424 */ /* 0x000fe400078e00ff */
[----:B------:R-:W-:Y:S01]  /*eb80*/  IMAD.IADD R3, R5, 0x1, R3 ;  /* 0x0000000105037824 */ /* 0x000fe200078e0203 */
[----:B------:R-:W4:Y:S01]  /*eb90*/  LDC R12, c[0x0][0x608] ;  /* 0x00018200ff0c7b82 */ /* 0x000f220000000800 */
[----:B------:R-:W-:-:S02]  /*eba0*/  I2FP.F32.U32 R5, R0 ;  /* 0x0000000000057245 */ /* 0x000fc40000201000 */
[----:B0-----:R-:W-:-:S03]  /*ebb0*/  ISETP.NE.U32.AND P0, PT, R20, RZ, PT ;  /* 0x000000ff1400720c */ /* 0x001fc60003f05070 */
[----:B------:R-:W-:Y:S01]  /*ebc0*/  FMUL R5, R5, UR4 ;  /* 0x0000000405057c20 */ /* 0x000fe20008400000 */
[----:B------:R-:W-:Y:S01]  /*ebd0*/  ISETP.NE.AND.EX P0, PT, R21, RZ, PT, P0 ;  /* 0x000000ff1500720c */ /* 0x000fe20003f05300 */
[----:B------:R-:W0:Y:S01]  /*ebe0*/  LDC R7, c[0x0][0x658] ;  /* 0x00019600ff077b82 */ /* 0x000e220000000800 */
[-C--:B-1----:R-:W-:Y:S01]  /*ebf0*/  SHF.R.U64 R8, R4, R10.reuse, R3 ;  /* 0x0000000a04087219 */ /* 0x082fe20000001203 */
[----:B---3--:R-:W-:Y:S01]  /*ec00*/  IMAD.MOV R4, RZ, RZ, -R9 ;  /* 0x000000ffff047224 */ /* 0x008fe200078e0a09 */
[----:B------:R-:W-:Y:S02]  /*ec10*/  SHF.R.U32.HI R3, RZ, R10, R3 ;  /* 0x0000000aff037219 */ /* 0x000fe40000011603 */
[----:B------:R1:W3:Y:S03]  /*ec20*/  F2I.U32.TRUNC.NTZ R10, R5 ;  /* 0x00000005000a7305 */ /* 0x0002e6000020f000 */
[----:B------:R-:W1:Y:S01]  /*ec30*/  LDC R17, c[0x0][0x148] ;  /* 0x00005200ff117b82 */ /* 0x000e620000000800 */
[----:B--2---:R-:W-:-:S02]  /*ec40*/  IMAD R19, R13, R4, R2 ;  /* 0x000000040d137224 */ /* 0x004fc400078e0202 */
[----:B------:R-:W-:-:S05]  /*ec50*/  IMAD.MOV.U32 R4, RZ, RZ, 0x1 ;  /* 0x00000001ff047424 */ /* 0x000fca00078e00ff */
[----:B------:R-:W2:Y:S01]  /*ec60*/  LDC R14, c[0x0][0x600] ;  /* 0x00018000ff0e7b82 */ /* 0x000ea20000000800 */
[-CC-:B----4-:R-:W-:Y:S02]  /*ec70*/  SHF.R.U64 R13, R8, R12.reuse, R3.reuse ;  /* 0x0000000c080d7219 */ /* 0x190fe40000001203 */
[----:B------:R-:W-:-:S05]  /*ec80*/  SHF.R.U32.HI R2, RZ, R12, R3 ;  /* 0x0000000cff027219 */ /* 0x000fca0000011603 */
[----:B------:R-:W4:Y:S01]  /*ec90*/  LDC R16, c[0x0][0x648] ;  /* 0x00019200ff107b82 */ /* 0x000f220000000800 */
[-CC-:B0-----:R-:W-:Y:S02]  /*eca0*/  SHF.R.U64 R15, R13, R7.reuse, R2.reuse ;  /* 0x000000070d0f7219 */ /* 0x181fe40000001202 */
[-C--:B------:R-:W-:Y:S02]  /*ecb0*/  SHF.L.U32 R6, R6, R7.reuse, RZ ;  /* 0x0000000706067219 */ /* 0x080fe400000006ff */
[-C--:B------:R-:W-:Y:S01]  /*ecc0*/  SHF.R.U32.HI R3, RZ, R7.reuse, R2 ;  /* 0x00000007ff037219 */ /* 0x080fe20000011602 */
[----:B------:R-:W-:Y:S01]  /*ecd0*/  IMAD.MOV.U32 R2, RZ, RZ, R15 ;  /* 0x000000ffff027224 */ /* 0x000fe200078e000f */
[----:B------:R-:W-:Y:S01]  /*ece0*/  SHF.L.U32 R12, R4, R7, RZ ;  /* 0x00000007040c7219 */ /* 0x000fe200000006ff */
[----:B------:R-:W0:Y:S01]  /*ecf0*/  LDC R18, c[0x0][0x638] ;  /* 0x00018e00ff127b82 */ /* 0x000e220000000800 */
[----:B------:R-:W-:-:S07]  /*ed00*/  LOP3.LUT R22, RZ, R6, RZ, 0x33, !PT ;  /* 0x00000006ff167212 */ /* 0x000fce00078e33ff */
        /* <DEDUP_REMOVED lines=12> */
.L_x_296:
[----:B----4-:R-:W-:Y:S01]  /*edd0*/  SHF.R.U64 R3, R2, R16, R3 ;  /* 0x0000001002037219 */ /* 0x010fe20000001203 */
[----:B--2---:R-:W-:Y:S01]  /*ede0*/  VIADD R5, R14, 0xffffffff ;  /* 0xffffffff0e057836 */ /* 0x004fe20000000000 */
[----:B------:R-:W-:Y:S01]  /*edf0*/  LOP3.LUT R2, R13, R22, RZ, 0xc0, !PT ;  /* 0x000000160d027212 */ /* 0x000fe200078ec0ff */
[----:B------:R-:W-:Y:S02]  /*ee00*/  IMAD.MOV R10, RZ, RZ, -R10 ;  /* 0x000000ffff0a7224 */ /* 0x000fe400078e0a0a */
[----:B------:R-:W-:Y:S02]  /*ee10*/  IMAD.MOV R4, RZ, RZ, -R3 ;  /* 0x000000ffff047224 */ /* 0x000fe400078e0a03 */
[----:B------:R-:W-:Y:S01]  /*ee20*/  IMAD R2, R12, R3, R2 ;  /* 0x000000030c027224 */ /* 0x000fe200078e0202 */
[----:B------:R-:W-:Y:S01]  /*ee30*/  LOP3.LUT R3, R8, R5, RZ, 0xc0, !PT ;  /* 0x0000000508037212 */ /* 0x000fe200078ec0ff */
[----:B------:R-:W-:Y:S02]  /*ee40*/  @P2 IMAD R19, R17, R10, R0 ;  /* 0x0000000a11132224 */ /* 0x000fe400078e0200 */
[----:B0-----:R-:W-:-:S02]  /*ee50*/  IMAD R0, R4, R18, R15 ;  /* 0x0000001204007224 */ /* 0x001fc400078e020f */
[----:B------:R-:W-:Y:S02]  /*ee60*/  IMAD R5, R2, R23, R19 ;  /* 0x0000001702057224 */ /* 0x000fe400078e0213 */
[----:B------:R-:W-:Y:S02]  /*ee70*/  IMAD R0, R0, R14, R3 ;  /* 0x0000000e00007224 */ /* 0x000fe400078e0203 */
[----:B------:R-:W-:-:S03]  /*ee80*/  IMAD.MOV.U32 R4, RZ, RZ, 0x1 ;  /* 0x00000001ff047424 */ /* 0x000fc600078e00ff */
[----:B------:R-:W-:Y:S02]  /*ee90*/  SEL R6, R0, R5, !P2 ;  /* 0x0000000500067207 */ /* 0x000fe40005000000 */
[----:B------:R-:W-:-:S07]  /*eea0*/  SEL R5, R5, R0, !P2 ;  /* 0x0000000005057207 */ /* 0x000fce0005000000 */
.L_x_294:
[----:B------:R-:W-:-:S08]  /*eeb0*/  NOP ;  /* 0x0000000000007918 */ /* 0x000fd00000000000 */
[----:B------:R-:W0:-:S00]  /*eec0*/  USETMAXREG.DEALLOC.CTAPOOL 0x28 ;  /* 0x00000028000079c8 */ /* 0x000e0000080e0500 */
[----:B------:R-:W-:-:S13]  /*eed0*/  ISETP.NE.AND P0, PT, RZ, UR8, PT ;  /* 0x00000008ff007c0c */ /* 0x000fda000bf05270 */
[----:B------:R-:W-:Y:S05]  /*eee0*/  @P0 EXIT ;  /* 0x000000000000094d */ /* 0x000fea0003800000 */
[----:B0-----:R-:W-:Y:S01]  /*eef0*/  LOP3.LUT P0, RZ, R4, 0xff, RZ, 0xc0, !PT ;  /* 0x000000ff04ff7812 */ /* 0x001fe2000780c0ff */
[----:B------:R-:W-:Y:S02]  /*ef00*/  IMAD.MOV.U32 R0, RZ, RZ, 0x1 ;  /* 0x00000001ff007424 */ /* 0x000fe400078e00ff */
[----:B------:R-:W-:-:S10]  /*ef10*/  IMAD.MOV.U32 R8, RZ, RZ, RZ ;  /* 0x000000ffff087224 */ /* 0x000fd400078e00ff */
[----:B------:R-:W-:Y:S05]  /*ef20*/  @!P0 BRA `(.L_x_297) ;  /* 0x0000000c00508947 */ /* 0x000fea0003800000 */
[----:B------:R-:W0:Y:S01]  /*ef30*/  S2R R2, SR_TID.X ;  /* 0x0000000000027919 */ /* 0x000e220000002100 */
[----:B------:R-:W-:Y:S01]  /*ef40*/  ULDC UR4, c[0x0][0x28c] ;  /* 0x0000a30000047ab9 */ /* 0x000fe20000000800 */
[----:B------:R-:W-:Y:S01]  /*ef50*/  ULDC UR6, c[0x0][0x658] ;  /* 0x0001960000067ab9 */ /* 0x000fe20000000800 */
[----:B------:R-:W-:Y:S01]  /*ef60*/  UIADD3 UR10, UR4, 0x3f, URZ ;  /* 0x0000003f040a7890 */ /* 0x000fe2000fffe03f */
[----:B------:R-:W-:Y:S01]  /*ef70*/  BSSY B0, `(.L_x_297) ;  /* 0x00000cf000007945 */ /* 0x000fe20003800000 */
[----:B------:R-:W-:Y:S01]  /*ef80*/  UMOV UR7, 0xffffffff ;  /* 0xffffffff00077882 */ /* 0x000fe20000000000 */
[----:B------:R-:W-:Y:S01]  /*ef90*/  ULDC UR5, c[0x0][0x600] ;  /* 0x0001800000057ab9 */ /* 0x000fe20000000800 */
[----:B------:R-:W-:Y:S01]  /*efa0*/  UMOV UR9, 0x1 ;  /* 0x0000000100097882 */ /* 0x000fe20000000000 */
[----:B------:R-:W-:Y:S01]  /*efb0*/  USHF.L.U32 UR7, UR7, UR6, URZ ;  /* 0x0000000607077299 */ /* 0x000fe2000800063f */
[----:B------:R-:W-:Y:S01]  /*efc0*/  IMAD.MOV.U32 R9, RZ, RZ, 0x1 ;  /* 0x00000001ff097424 */ /* 0x000fe200078e00ff */
[----:B------:R-:W-:Y:S01]  /*efd0*/  UIADD3 UR4, UR5, -0x1, URZ ;  /* 0xffffffff05047890 */ /* 0x000fe2000fffe03f */
[----:B------:R-:W-:Y:S01]  /*efe0*/  IMAD.MOV.U32 R0, RZ, RZ, 0x1 ;  /* 0x00000001ff007424 */ /* 0x000fe200078e00ff */
[----:B------:R-:W-:Y:S01]  /*eff0*/  USHF.R.S32.HI UR11, URZ, 0x1f, UR10 ;  /* 0x0000001f3f0b7899 */ /* 0x000fe2000801140a */
[----:B------:R-:W-:Y:S01]  /*f000*/  IMAD.MOV.U32 R8, RZ, RZ, RZ ;  /* 0x000000ffff087224 */ /* 0x000fe200078e00ff */
[----:B------:R-:W-:Y:S01]  /*f010*/  ULDC UR8, c[0x0][0xc] ;  /* 0x0000030000087ab9 */ /* 0x000fe20000000800 */
[----:B------:R-:W-:-:S02]  /*f020*/  USHF.L.U32 UR5, UR9, UR6, URZ ;  /* 0x0000000609057299 */ /* 0x000fc4000800063f */
[----:B------:R-:W-:Y:S01]  /*f030*/  ULEA.HI UR11, UR11, UR10, URZ, 0x6 ;  /* 0x0000000a0b0b7291 */ /* 0x000fe2000f8f303f */
[----:B------:R-:W-:Y:S01]  /*f040*/  ULDC UR9, c[0x0][0x10] ;  /* 0x0000040000097ab9 */ /* 0x000fe20000000800 */
[----:B------:R-:W-:Y:S02]  /*f050*/  ULOP3.LUT UR6, URZ, UR7, URZ, 0x33, !UPT ;  /* 0x000000073f067292 */ /* 0x000fe4000f8e333f */
[----:B------:R-:W-:Y:S01]  /*f060*/  UIMAD.WIDE.U32 UR8, UR8, UR9, URZ ;  /* 0x00000009080872a5 */ /* 0x000fe2000f8e003f */
[----:B------:R-:W-:Y:S01]  /*f070*/  ULDC UR7, c[0x0][0x14] ;  /* 0x0000050000077ab9 */ /* 0x000fe20000000800 */
[----:B------:R-:W-:Y:S02]  /*f080*/  USHF.R.S32.HI UR20, URZ, 0x6, UR11 ;  /* 0x000000063f147899 */ /* 0x000fe4000801140b */
[----:B------:R-:W-:Y:S02]  /*f090*/  UIMAD.WIDE.U32 UR22, UR8, UR7, URZ ;  /* 0x00000007081672a5 */ /* 0x000fe4000f8e003f */
[----:B------:R-:W-:-:S02]  /*f0a0*/  UIMAD UR18, UR9, UR7, URZ ;  /* 0x00000007091272a4 */ /* 0x000fc4000f8e023f */
[----:B------:R-:W-:Y:S01]  /*f0b0*/  ULOP3.LUT UR26, UR13, 0x2, URZ, 0xfc, !UPT ;  /* 0x000000020d1a7892 */ /* 0x000fe2000f8efc3f */
[C---:B0-----:R-:W-:Y:S01]  /*f0c0*/  LOP3.LUT P3, RZ, R2.reuse, 0x7f, RZ, 0xc0, !PT ;  /* 0x0000007f02ff7812 */ /* 0x041fe2000786c0ff */
[----:B------:R-:W-:Y:S01]  /*f0d0*/  UIADD3 UR18, UR23, UR18, URZ ;  /* 0x0000001217127290 */ /* 0x000fe2000fffe03f */
[----:B------:R-:W-:Y:S01]  /*f0e0*/  LOP3.LUT P0, RZ, R2, 0x1f, RZ, 0xc0, !PT ;  /* 0x0000001f02ff7812 */ /* 0x000fe2000780c0ff */
[----:B------:R-:W-:Y:S01]  /*f0f0*/  UIADD3 UR27, UR20, 0x1, URZ ;  /* 0x00000001141b7890 */ /* 0x000fe2000fffe03f */
[----:B------:R-:W-:Y:S02]  /*f100*/  ULDC.64 UR24, c[0x0][0x198] ;  /* 0x0000660000187ab9 */ /* 0x000fe40000000a00 */
[----:B------:R-:W-:-:S13]  /*f110*/  PLOP3.LUT P0, PT, P0, P3, PT, 0x8a, 0x0 ;  /* 0x000000000000781c */ /* 0x000fda0000707172 */
.L_x_309:
[----:B------:R-:W-:-:S03]  /*f120*/  UMOV UR7, 0xffffffff ;  /* 0xffffffff00077882 */ /* 0x000fc60000000000 */
[----:B------:R-:W-:Y:S05]  /*f130*/  BRA.DIV UR7, `(.L_x_298) ;  /* 0x0000000e07ec7947 */ /* 0x000fea000b800000 */
[----:B------:R-:W-:-:S13]  /*f140*/  ELECT P1, URZ, PT ;  /* 0x00000000003f782f */ /* 0x000fda0003820000 */
.L_x_321:
[----:B------:R-:W0:Y:S01]  /*f150*/  LDC R2, c[0x0][0x28c] ;  /* 0x0000a300ff027b82 */ /* 0x000e220000000800 */
[----:B------:R-:W-:Y:S01]  /*f160*/  BSSY B1, `(.L_x_299) ;  /* 0x0000038000017945 */ /* 0x000fe20003800000 */
[----:B0-----:R-:W-:-:S13]  /*f170*/  ISETP.LT.OR P1, PT, R2, 0x1, !P1 ;  /* 0x000000010200780c */ /* 0x001fda0004f21670 */
[----:B------:R-:W-:Y:S05]  /*f180*/  @P1 BRA `(.L_x_300) ;  /* 0x0000000000d41947 */ /* 0x000fea0003800000 */
[----:B------:R-:W-:Y:S02]  /*f190*/  IMAD.SHL.U32 R6, R6, 0x100, RZ ;  /* 0x0000010006067824 */ /* 0x000fe400078e00ff */
[----:B------:R-:W-:Y:S02]  /*f1a0*/  IMAD.SHL.U32 R7, R5, 0x80, RZ ;  /* 0x0000008005077824 */ /* 0x000fe400078e00ff */
[----:B------:R-:W-:Y:S02]  /*f1b0*/  IMAD.MOV.U32 R12, RZ, RZ, RZ ;  /* 0x000000ffff0c7224 */ /* 0x000fe400078e00ff */
[----:B------:R-:W-:Y:S02]  /*f1c0*/  IMAD.U32 R14, RZ, RZ, UR27 ;  /* 0x0000001bff0e7e24 */ /* 0x000fe4000f8e00ff */
[----:B------:R-:W-:Y:S02]  /*f1d0*/  IMAD.MOV.U32 R2, RZ, RZ, R0 ;  /* 0x000000ffff027224 */ /* 0x000fe400078e0000 */
[----:B------:R-:W-:-:S07]  /*f1e0*/  IMAD.MOV.U32 R3, RZ, RZ, R8 ;  /* 0x000000ffff037224 */ /* 0x000fce00078e0008 */
.L_x_304:
[----:B------:R-:W0:Y:S01]  /*f1f0*/  S2R R5, SR_CgaCtaId ;  /* 0x0000000000057919 */ /* 0x000e220000008800 */
[----:B------:R-:W-:-:S04]  /*f200*/  MOV R4, 0x400 ;  /* 0x0000040000047802 */ /* 0x000fc80000000f00 */
[----:B0-----:R-:W-:Y:S02]  /*f210*/  LEA R10, R5, R4, 0x18 ;  /* 0x00000004050a7211 */ /* 0x001fe400078ec0ff */
[----:B------:R-:W-:Y:S01]  /*f220*/  SHF.L.U32 R4, R2, 0x1f, RZ ;  /* 0x0000001f02047819 */ /* 0x000fe200000006ff */
[----:B------:R-:W0:Y:S02]  /*f230*/  @!P3 LDC R5, c[0x0][0x500] ;  /* 0x00014000ff05bb82 */ /* 0x000e240000000800 */
[----:B------:R-:W-:-:S04]  /*f240*/  IMAD R13, R3, 0x8, R10 ;  /* 0x00000008030d7824 */ /* 0x000fc800078e020a */
[----:B------:R-:W1:Y:S02]  /*f250*/  SYNCS.PHASECHK.TRANS64.TRYWAIT P1, [R13+URZ+0x28], R4 ;  /* 0x000028040d0075a7 */ /* 0x000e64000802017f */
[----:B-1----:R-:W-:Y:S05]  /*f260*/  @!P1 BRA `(.L_x_301) ;  /* 0x0000000c00c09947 */ /* 0x002fea0003800000 */
.L_x_322:
[----:B------:R-:W-:Y:S01]  /*f270*/  UPRMT UR7, UR26, 0x9910, URZ ;  /* 0x000099101a077896 */ /* 0x000fe2000800003f */
[----:B0-----:R0:W-:Y:S03]  /*f280*/  @!P3 SYNCS.ARRIVE.TRANS64 RZ, [R13+URZ], R5 ;  /* 0x000000050dffb9a7 */ /* 0x0011e6000800003f */
[----:B------:R-:W-:-:S06]  /*f290*/  UISETP.NE.AND UP0, UPT, UR7, 0x2, UPT ;  /* 0x000000020700788c */ /* 0x000fcc000bf05270 */
[----:B------:R-:W-:-:S13]  /*f2a0*/  PLOP3.LUT P1, PT, PT, PT, UP0, 0x80, 0x0 ;  /* 0x000000000000781c */ /* 0x000fda0003f2f008 */
[----:B0-----:R-:W-:Y:S05]  /*f2b0*/  @P1 BRA `(.L_x_302) ;  /* 0x0000000000041947 */ /* 0x001fea0003800000 */
[----:B------:R-:W-:Y:S01]  /*f2c0*/  BPT.TRAP 0x1 ;  /* 0x000000040000795c */ /* 0x000fe20000300000 */
.L_x_302:
[----:B------:R-:W-:Y:S05]  /*f2d0*/  @P0 BRA `(.L_x_303) ;  /* 0x0000000000040947 */ /* 0x000fea0003800000 */
[----:B------:R-:W-:Y:S01]  /*f2e0*/  BPT.TRAP 0x1 ;  /* 0x000000040000795c */ /* 0x000fe20000300000 */
.L_x_303:
[--C-:B-1----:R-:W-:Y:S01]  /*f2f0*/  IMAD R4, R3, 0x2000, R10.reuse ;  /* 0x0000200003047824 */ /* 0x102fe200078e020a */
[----:B------:R-:W-:Y:S01]  /*f300*/  R2UR UR9, R13 ;  /* 0x000000000d0972ca */ /* 0x000fe200000e0000 */
[----:B------:R-:W-:Y:S01]  /*f310*/  IMAD R10, R3, 0x4000, R10 ;  /* 0x00004000030a7824 */ /* 0x000fe200078e020a */
[----:B------:R-:W-:Y:S01]  /*f320*/  UIADD3 UR14, UP0, UR24, 0xf0, URZ ;  /* 0x000000f0180e7890 */ /* 0x000fe2000ff1e03f */
[----:B------:R-:W-:Y:S01]  /*f330*/  VIADD R14, R14, 0xffffffff ;  /* 0xffffffff0e0e7836 */ /* 0x000fe20000000000 */
[----:B------:R-:W-:Y:S01]  /*f340*/  R2UR UR7, R4 ;  /* 0x00000000040772ca */ /* 0x000fe200000e0000 */
[----:B------:R-:W-:Y:S01]  /*f350*/  UIADD3 UR28, UP1, UR24, 0x1f0, URZ ;  /* 0x000001f0181c7890 */ /* 0x000fe2000ff3e03f */
[----:B------:R-:W-:Y:S01]  /*f360*/  R2UR UR8, R10 ;  /* 0x000000000a0872ca */ /* 0x000fe200000e0000 */
[----:B------:R-:W-:Y:S01]  /*f370*/  UIADD3.X UR15, URZ, UR25, URZ, UP0, !UPT ;  /* 0x000000193f0f7290 */ /* 0x000fe200087fe43f */
[----:B------:R-:W-:Y:S01]  /*f380*/  R2UR UR11, R7 ;  /* 0x00000000070b72ca */ /* 0x000fe200000e0000 */
[----:B------:R-:W-:Y:S01]  /*f390*/  VIADD R3, R3, 0x1 ;  /* 0x0000000103037836 */ /* 0x000fe20000000000 */
[----:B------:R-:W-:Y:S01]  /*f3a0*/  R2UR UR10, R12 ;  /* 0x000000000c0a72ca */ /* 0x000fe200000e0000 */
[----:B------:R-:W-:Y:S01]  /*f3b0*/  UIADD3.X UR29, URZ, UR25, URZ, UP1, !UPT ;  /* 0x000000193f1d7290 */ /* 0x000fe20008ffe43f */
[----:B------:R-:W-:Y:S01]  /*f3c0*/  R2UR UR12, R11 ;  /* 0x000000000b0c72ca */ /* 0x000fe200000e0000 */
[----:B------:R-:W-:Y:S01]  /*f3d0*/  UMOV UR16, 0x0 ;  /* 0x0000000000107882 */ /* 0x000fe20000000000 */
[----:B------:R-:W-:Y:S01]  /*f3e0*/  R2UR UR21, R6 ;  /* 0x00000000061572ca */ /* 0x000fe200000e0000 */
[----:B------:R-:W-:Y:S01]  /*f3f0*/  UMOV UR17, 0x10000000 ;  /* 0x1000000000117882 */ /* 0x000fe20000000000 */
[----:B------:R-:W-:Y:S01]  /*f400*/  ISETP.GT.AND P4, PT, R14, 0x1, PT ;  /* 0x000000010e00780c */ /* 0x000fe20003f84270 */
[----:B------:R-:W-:Y:S01]  /*f410*/  UIADD3 UR7, UR7, 0x100, URZ ;  /* 0x0000010007077890 */ /* 0x000fe2000fffe03f */
[----:B------:R-:W-:Y:S01]  /*f420*/  ISETP.NE.AND P1, PT, R3, 0x5, PT ;  /* 0x000000050300780c */ /* 0x000fe20003f25270 */
[----:B------:R-:W-:Y:S01]  /*f430*/  UIADD3 UR19, UR8, 0xa100, URZ ;  /* 0x0000a10008137890 */ /* 0x000fe2000fffe03f */
[----:B------:R-:W-:-:S02]  /*f440*/  VIADD R12, R12, 0x40 ;  /* 0x000000400c0c7836 */ /* 0x000fc40000000000 */
[----:B------:R-:W-:Y:S02]  /*f450*/  SEL R5, RZ, 0x1, P1 ;  /* 0x00000001ff057807 */ /* 0x000fe40000800000 */
[----:B------:R-:W-:Y:S01]  /*f460*/  UMOV UR8, UR7 ;  /* 0x0000000700087c82 */ /* 0x000fe20008000000 */
[----:B------:R-:W-:Y:S01]  /*f470*/  SEL R3, R3, RZ, P1 ;  /* 0x000000ff03037207 */ /* 0x000fe20000800000 */
[----:B------:R0:W-:Y:S01]  /*f480*/  UTMALDG.3D [UR8], [UR14], desc[UR16] ;  /* 0x000010080e0075b4 */ /* 0x0001e20008011000 */
[----:B------:R-:W-:Y:S01]  /*f490*/  LOP3.LUT R2, R2, R5, RZ, 0x3c, !PT ;  /* 0x0000000502027212 */ /* 0x000fe200078e3cff */
[----:B0-----:R-:W-:Y:S01]  /*f4a0*/  UMOV UR8, UR19 ;  /* 0x0000001300087c82 */ /* 0x001fe20008000000 */
[----:B------:R-:W-:Y:S02]  /*f4b0*/  UMOV UR11, UR21 ;  /* 0x00000015000b7c82 */ /* 0x000fe40008000000 */
[----:B------:R0:W-:Y:S02]  /*f4c0*/  UTMALDG.3D [UR8], [UR28], desc[UR16] ;  /* 0x000010081c0075b4 */ /* 0x0001e40008011000 */
[----:B0-----:R-:W-:Y:S05]  /*f4d0*/  @P4 BRA `(.L_x_304) ;  /* 0xfffffffc00444947 */ /* 0x001fea000383ffff */
.L_x_300:
[----:B------:R-:W-:Y:S05]  /*f4e0*/  BSYNC B1 ;  /* 0x0000000000017941 */ /* 0x000fea0003800000 */
.L_x_299:
[----:B------:R-:W2:Y:S01]  /*f4f0*/  LDL.LU R15, [R1+0x78] ;  /* 0x00007800010f7983 */ /* 0x000ea20000300800 */
[----:B------:R-:W-:Y:S01]  /*f500*/  LOP3.LUT P5, RZ, R9, 0xff, RZ, 0xc0, !PT ;  /* 0x000000ff09ff7812 */ /* 0x000fe200078ac0ff */
[----:B------:R-:W-:Y:S01]  /*f510*/  VIADD R8, R8, UR20 ;  /* 0x0000001408087c36 */ /* 0x000fe20008000000 */
[----:B------:R-:W-:Y:S01]  /*f520*/  ULDC.64 UR8, c[0x0][0x650] ;  /* 0x0001940000087ab9 */ /* 0x000fe20000000a00 */
[----:B------:R-:W3:Y:S01]  /*f530*/  LDL.LU R13, [R1+0x7c] ;  /* 0x00007c00010d7983 */ /* 0x000ee20000300800 */
[----:B------:R-:W-:Y:S01]  /*f540*/  IMAD.U32 R5, RZ, RZ, UR20 ;  /* 0x00000014ff057e24 */ /* 0x000fe2000f8e00ff */
[----:B------:R-:W-:Y:S01]  /*f550*/  UISETP.GE.U32.AND UP0, UPT, UR20, 0x5, UPT ;  /* 0x000000051400788c */ /* 0x000fe2000bf06070 */
[----:B------:R-:W-:Y:S01]  /*f560*/  ISETP.GT.U32.AND P1, PT, R8, 0x4, PT ;  /* 0x000000040800780c */ /* 0x000fe20003f24070 */
[----:B------:R-:W-:Y:S01]  /*f570*/  BSSY B1, `(.L_x_305) ;  /* 0x000006c000017945 */ /* 0x000fe20003800000 */
[----:B------:R-:W-:Y:S01]  /*f580*/  IMAD.MOV.U32 R6, RZ, RZ, -0x1 ;  /* 0xffffffffff067424 */ /* 0x000fe200078e00ff */
[----:B------:R-:W-:Y:S01]  /*f590*/  PRMT R9, RZ, 0x7610, R9 ;  /* 0x00007610ff097816 */ /* 0x000fe20000000009 */
[----:B------:R-:W-:Y:S01]  /*f5a0*/  IMAD.MOV.U32 R11, RZ, RZ, -0x1 ;  /* 0xffffffffff0b7424 */ /* 0x000fe200078e00ff */
[----:B------:R-:W-:-:S02]  /*f5b0*/  ISETP.LT.U32.AND P1, PT, R5, 0x5, P1 ;  /* 0x000000050500780c */ /* 0x000fc40000f21070 */
[----:B------:R-:W0:Y:S01]  /*f5c0*/  @P5 S2R R3, SR_CgaCtaId ;  /* 0x0000000000035919 */ /* 0x000e220000008800 */
[----:B------:R-:W-:Y:S02]  /*f5d0*/  @P5 MOV R2, 0x400 ;  /* 0x0000040000025802 */ /* 0x000fe40000000f00 */
[----:B------:R-:W-:Y:S02]  /*f5e0*/  PLOP3.LUT P4, PT, PT, PT, UP0, 0x80, 0x0 ;  /* 0x000000000000781c */ /* 0x000fe40003f8f008 */
[----:B0-----:R-:W-:Y:S01]  /*f5f0*/  @P5 LEA R4, R3, R2, 0x18 ;  /* 0x0000000203045211 */ /* 0x001fe200078ec0ff */
[----:B------:R-:W-:-:S03]  /*f600*/  IMAD.WIDE.U32 R2, R8, -0x33333333, RZ ;  /* 0xcccccccd08027825 */ /* 0x000fc600078e00ff */
[----:B------:R0:W-:Y:S02]  /*f610*/  @P5 SYNCS.ARRIVE.TRANS64.A1T0 RZ, [R4+URZ+0x68], RZ ;  /* 0x000068ff04ff59a7 */ /* 0x0001e4000810003f */
[----:B------:R-:W-:Y:S02]  /*f620*/  SHF.R.U32.HI R5, RZ, 0x2, R3 ;  /* 0x00000002ff057819 */ /* 0x000fe40000011603 */
[----:B------:R-:W-:Y:S02]  /*f630*/  SEL R3, RZ, 0x1, !P1 ;  /* 0x00000001ff037807 */ /* 0x000fe40004800000 */
[----:B------:R-:W-:Y:S01]  /*f640*/  PRMT R2, RZ, 0x7610, R2 ;  /* 0x00007610ff027816 */ /* 0x000fe20000000002 */
[----:B------:R-:W-:Y:S01]  /*f650*/  IMAD R8, R5, -0x5, R8 ;  /* 0xfffffffb05087824 */ /* 0x000fe200078e0208 */
[----:B------:R-:W-:-:S04]  /*f660*/  LOP3.LUT R0, R0, R3, RZ, 0x3c, !PT ;  /* 0x0000000300007212 */ /* 0x000fc800078e3cff */
[----:B------:R-:W-:Y:S01]  /*f670*/  @P4 LOP3.LUT R0, R0, 0x1, R5, 0x78, !PT ;  /* 0x0000000100004812 */ /* 0x000fe200078e7805 */
[----:B------:R-:W-:Y:S01]  /*f680*/  IMAD.MOV.U32 R5, RZ, RZ, -0x1 ;  /* 0xffffffffff057424 */ /* 0x000fe200078e00ff */
[----:B---3--:R-:W-:-:S04]  /*f690*/  IADD3 R13, P5, R13, UR22, RZ ;  /* 0x000000160d0d7c10 */ /* 0x008fc8000ffbe0ff */
[----:B--2---:R-:W-:Y:S01]  /*f6a0*/  IADD3.X R15, R15, UR18, RZ, P5, !PT ;  /* 0x000000120f0f7c10 */ /* 0x004fe2000affe4ff */
[----:B------:R0:W-:Y:S01]  /*f6b0*/  STL [R1+0x7c], R13 ;  /* 0x00007c0d01007387 */ /* 0x0001e20000100800 */
[----:B------:R-:W-:-:S03]  /*f6c0*/  ISETP.GE.U32.AND P1, PT, R13, UR8, PT ;  /* 0x000000080d007c0c */ /* 0x000fc6000bf26070 */
[----:B------:R0:W-:Y:S01]  /*f6d0*/  STL [R1+0x78], R15 ;  /* 0x0000780f01007387 */ /* 0x0001e20000100800 */
[----:B------:R-:W-:-:S13]  /*f6e0*/  ISETP.GE.U32.AND.EX P1, PT, R15, UR9, PT, P1 ;  /* 0x000000090f007c0c */ /* 0x000fda000bf26110 */
[----:B0-----:R-:W-:Y:S05]  /*f6f0*/  @P1 BRA `(.L_x_306) ;  /* 0x00000004004c1947 */ /* 0x001fea0003800000 */
[----:B------:R-:W-:Y:S01]  /*f700*/  ULDC.64 UR8, c[0x0][0x628] ;  /* 0x00018a0000087ab9 */ /* 0x000fe20000000a00 */
[----:B------:R-:W0:Y:S01]  /*f710*/  S2R R12, SR_CTAID.X ;  /* 0x00000000000c7919 */ /* 0x000e220000002500 */
[----:B------:R-:W-:Y:S01]  /*f720*/  ISETP.NE.U32.AND P1, PT, RZ, UR8, PT ;  /* 0x00000008ff007c0c */ /* 0x000fe2000bf25070 */
[----:B------:R-:W-:Y:S01]  /*f730*/  ULDC UR10, c[0x0][0x630] ;  /* 0x00018c00000a7ab9 */ /* 0x000fe20000000800 */
[----:B------:R-:W-:Y:S01]  /*f740*/  IMAD.MOV.U32 R2, RZ, RZ, R13 ;  /* 0x000000ffff027224 */ /* 0x000fe200078e000d */
[----:B------:R-:W1:Y:S01]  /*f750*/  S2R R10, SR_CTAID.Y ;  /* 0x00000000000a7919 */ /* 0x000e620000002600 */
[----:B------:R-:W-:Y:S01]  /*f760*/  ISETP.NE.AND.EX P1, PT, RZ, UR9, PT, P1 ;  /* 0x00000009ff007c0c */ /* 0x000fe2000bf25310 */
[----:B------:R-:W-:-:S12]  /*f770*/  IMAD.MOV.U32 R3, RZ, RZ, R15 ;  /* 0x000000ffff037224 */ /* 0x000fd800078e000f */
[----:B------:R-:W-:Y:S05]  /*f780*/  @!P1 BRA `(.L_x_307) ;  /* 0x0000000000289947 */ /* 0x000fea0003800000 */
[----:B------:R-:W-:Y:S02]  /*f790*/  ULDC UR7, c[0x0][0x634] ;  /* 0x00018d0000077ab9 */ /* 0x000fe40000000800 */
[----:B------:R-:W-:-:S05]  /*f7a0*/  IADD3 R7, P1, R13, UR7, RZ ;  /* 0x000000070d077c10 */ /* 0x000fca000ff3e0ff */
[----:B------:R-:W-:-:S04]  /*f7b0*/  IMAD.X R11, RZ, RZ, R15, P1 ;  /* 0x000000ffff0b7224 */ /* 0x000fc800008e060f */
[----:B------:R-:W-:-:S04]  /*f7c0*/  IMAD.WIDE.U32 R4, R11, UR8, RZ ;  /* 0x000000080b047c25 */ /* 0x000fc8000f8e00ff */
[----:B------:R-:W-:-:S04]  /*f7d0*/  IMAD.WIDE.U32 R4, P1, R7, UR9, R4 ;  /* 0x0000000907047c25 */ /* 0x000fc8000f820004 */
[----:B------:R-:W-:-:S04]  /*f7e0*/  IMAD.WIDE.U32 R6, R7, UR8, RZ ;  /* 0x0000000807067c25 */ /* 0x000fc8000f8e00ff */
[----:B------:R-:W-:Y:S01]  /*f7f0*/  IMAD.X R3, RZ, RZ, RZ, P1 ;  /* 0x000000ffff037224 */ /* 0x000fe200008e06ff */
[----:B------:R-:W-:Y:S01]  /*f800*/  IADD3 RZ, P1, R7, R4, RZ ;  /* 0x0000000407ff7210 */ /* 0x000fe20007f3e0ff */
[----:B------:R-:W-:-:S04]  /*f810*/  IMAD.MOV.U32 R2, RZ, RZ, R5 ;  /* 0x000000ffff027224 */ /* 0x000fc800078e0005 */
[----:B------:R-:W-:-:S08]  /*f820*/  IMAD.WIDE.U32.X R2, R11, UR9, R2, P1 ;  /* 0x000000090b027c25 */ /* 0x000fd000088e0402 */
.L_x_307:
[--C-:B------:R-:W-:Y:S01]  /*f830*/  SHF.R.U64 R11, R2, UR10, R3.reuse ;  /* 0x0000000a020b7c19 */ /* 0x100fe20008001203 */
[----:B------:R-:W-:Y:S01]  /*f840*/  ULDC.64 UR8, c[0x0][0x620] ;  /* 0x0001880000087ab9 */ /* 0x000fe20000000a00 */
[----:B------:R-:W-:Y:S01]  /*f850*/  SHF.R.U32.HI R2, RZ, UR10, R3 ;  /* 0x0000000aff027c19 */ /* 0x000fe20008011603 */
[----:B------:R-:W-:Y:S01]  /*f860*/  IMAD.MOV.U32 R3, RZ, RZ, R15 ;  /* 0x000000ffff037224 */ /* 0x000fe200078e000f */
[----:B------:R-:W-:Y:S01]  /*f870*/  IADD3 R5, P1, RZ, -R11, RZ ;  /* 0x8000000bff057210 */ /* 0x000fe20007f3e0ff */
[----:B------:R-:W-:Y:S01]  /*f880*/  ULDC UR7, c[0x0][0x150] ;  /* 0x0000540000077ab9 */ /* 0x000fe20000000800 */
[----:B0-----:R-:W-:Y:S01]  /*f890*/  I2FP.F32.U32 R6, R12 ;  /* 0x0000000c00067245 */ /* 0x001fe20000201000 */
[----:B------:R-:W0:Y:S01]  /*f8a0*/  LDC R7, c[0x0][0x144] ;  /* 0x00005100ff077b82 */ /* 0x000e220000000800 */
[----:B------:R-:W-:Y:S01]  /*f8b0*/  ULDC.64 UR10, c[0x0][0x640] ;  /* 0x00019000000a7ab9 */ /* 0x000fe20000000a00 */
[----:B------:R-:W-:Y:S01]  /*f8c0*/  IMAD.X R2, RZ, RZ, ~R2, P1 ;  /* 0x000000ffff027224 */ /* 0x000fe200008e0e02 */
[----:B------:R-:W-:Y:S01]  /*f8d0*/  ISETP.NE.U32.AND P1, PT, RZ, UR10, PT ;  /* 0x0000000aff007c0c */ /* 0x000fe2000bf25070 */
[----:B------:R-:W-:Y:S01]  /*f8e0*/  FMUL R6, R6, UR7 ;  /* 0x0000000706067c20 */ /* 0x000fe20008400000 */
[----:B------:R-:W-:Y:S01]  /*f8f0*/  ULDC UR7, c[0x0][0x618] ;  /* 0x0001860000077ab9 */ /* 0x000fe20000000800 */
[----:B------:R-:W-:Y:S01]  /*f900*/  IMAD R4, R2, UR8, RZ ;  /* 0x0000000802047c24 */ /* 0x000fe2000f8e02ff */
[----:B------:R-:W-:Y:S01]  /*f910*/  ISETP.NE.AND.EX P1, PT, RZ, UR11, PT, P1 ;  /* 0x0000000bff007c0c */ /* 0x000fe2000bf25310 */
[----:B------:R-:W-:Y:S01]  /*f920*/  IMAD.MOV.U32 R2, RZ, RZ, R13 ;  /* 0x000000ffff027224 */ /* 0x000fe200078e000d */
[----:B------:R-:W2:Y:S01]  /*f930*/  LDC R15, c[0x0][0x148] ;  /* 0x00005200ff0f7b82 */ /* 0x000ea20000000800 */
[----:B------:R-:W3:Y:S02]  /*f940*/  F2I.U32.TRUNC.NTZ R6, R6 ;  /* 0x0000000600067305 */ /* 0x000ee4000020f000 */
[----:B------:R-:W-:Y:S01]  /*f950*/  IMAD.WIDE.U32 R2, R5, UR8, R2 ;  /* 0x0000000805027c25 */ /* 0x000fe2000f8e0002 */
[----:B------:R-:W-:-:S03]  /*f960*/  ULDC UR8, c[0x0][0x154] ;  /* 0x0000550000087ab9 */ /* 0x000fc60000000800 */
[----:B------:R-:W-:Y:S01]  /*f970*/  IMAD R5, R5, UR9, R4 ;  /* 0x0000000905057c24 */ /* 0x000fe2000f8e0204 */
[----:B------:R-:W-:-:S03]  /*f980*/  ULDC UR9, c[0x0][0x608] ;  /* 0x0001820000097ab9 */ /* 0x000fc60000000800 */
[----:B------:R-:W-:-:S05]  /*f990*/  IMAD.IADD R3, R3, 0x1, R5 ;  /* 0x0000000103037824 */ /* 0x000fca00078e0205 */
[----:B------:R-:W-:Y:S01]  /*f9a0*/  SHF.R.U64 R13, R2, UR7, R3 ;  /* 0x00000007020d7c19 */ /* 0x000fe20008001203 */
[----:B---3--:R-:W-:Y:S01]  /*f9b0*/  IMAD.MOV R6, RZ, RZ, -R6 ;  /* 0x000000ffff067224 */ /* 0x008fe200078e0a06 */
[----:B-1----:R-:W-:-:S03]  /*f9c0*/  I2FP.F32.U32 R2, R10 ;  /* 0x0000000a00027245 */ /* 0x002fc60000201000 */
[----:B0-----:R-:W-:Y:S02]  /*f9d0*/  IMAD R19, R7, R6, R12 ;  /* 0x0000000607137224 */ /* 0x001fe400078e020c */
[----:B------:R-:W-:Y:S01]  /*f9e0*/  FMUL R4, R2, UR8 ;  /* 0x0000000802047c20 */ /* 0x000fe20008400000 */
[----:B------:R-:W-:Y:S01]  /*f9f0*/  SHF.R.U32.HI R2, RZ, UR7, R3 ;  /* 0x00000007ff027c19 */ /* 0x000fe20008011603 */
[----:B------:R-:W-:Y:S02]  /*fa00*/  ULDC UR7, c[0x0][0x658] ;  /* 0x0001960000077ab9 */ /* 0x000fe40000000800 */
[----:B------:R0:W1:Y:S01]  /*fa10*/  F2I.U32.TRUNC.NTZ R18, R4 ;  /* 0x0000000400127305 */ /* 0x000062000020f000 */
[--C-:B------:R-:W-:Y:S02]  /*fa20*/  SHF.R.U64 R16, R13, UR9, R2.reuse ;  /* 0x000000090d107c19 */ /* 0x100fe40008001202 */
[----:B------:R-:W-:-:S04]  /*fa30*/  SHF.R.U32.HI R3, RZ, UR9, R2 ;  /* 0x00000009ff037c19 */ /* 0x000fc80008011602 */
[--C-:B------:R-:W-:Y:S02]  /*fa40*/  SHF.R.U64 R14, R16, UR7, R3.reuse ;  /* 0x00000007100e7c19 */ /* 0x100fe40008001203 */
[----:B------:R-:W-:-:S03]  /*fa50*/  SHF.R.U32.HI R3, RZ, UR7, R3 ;  /* 0x00000007ff037c19 */ /* 0x000fc60008011603 */
[----:B------:R-:W-:Y:S01]  /*fa60*/  IMAD.MOV.U32 R2, RZ, RZ, R14 ;  /* 0x000000ffff027224 */ /* 0x000fe200078e000e */
[----:B0-2---:R-:W-:Y:S06]  /*fa70*/  @!P1 BRA `(.L_x_308) ;  /* 0x0000000000289947 */ /* 0x005fec0003800000 */
        /* <DEDUP_REMOVED lines=10> */
.L_x_308:
[----:B------:R-:W-:Y:S01]  /*fb20*/  ULDC UR7, c[0x0][0x648] ;  /* 0x0001920000077ab9 */ /* 0x000fe20000000800 */
[----:B-1----:R-:W-:Y:S01]  /*fb30*/  IMAD.MOV R18, RZ, RZ, -R18 ;  /* 0x000000ffff127224 */ /* 0x002fe200078e0a12 */
[----:B------:R-:W-:Y:S01]  /*fb40*/  SHF.R.U64 R3, R2, UR7, R3 ;  /* 0x0000000702037c19 */ /* 0x000fe20008001203 */
[----:B------:R-:W-:Y:S01]  /*fb50*/  ULDC UR7, c[0x0][0x638] ;  /* 0x00018e0000077ab9 */ /* 0x000fe20000000800 */
[----:B------:R-:W-:Y:S01]  /*fb60*/  LOP3.LUT R2, R16, UR6, RZ, 0xc0, !PT ;  /* 0x0000000610027c12 */ /* 0x000fe2000f8ec0ff */
[----:B------:R-:W-:Y:S01]  /*fb70*/  @P2 IMAD R19, R15, R18, R10 ;  /* 0x000000120f132224 */ /* 0x000fe200078e020a */
[----:B------:R-:W-:Y:S01]  /*fb80*/  LOP3.LUT R13, R13, UR4, RZ, 0xc0, !PT ;  /* 0x000000040d0d7c12 */ /* 0x000fe2000f8ec0ff */
[----:B------:R-:W-:Y:S01]  /*fb90*/  IMAD.MOV R5, RZ, RZ, -R3 ;  /* 0x000000ffff057224 */ /* 0x000fe200078e0a03 */
[----:B------:R-:W-:Y:S01]  /*fba0*/  ULDC UR8, c[0x0][0x610] ;  /* 0x0001840000087ab9 */ /* 0x000fe20000000800 */
[----:B------:R-:W-:Y:S02]  /*fbb0*/  IMAD R2, R3, UR5, R2 ;  /* 0x0000000503027c24 */ /* 0x000fe4000f8e0202 */
[----:B------:R-:W-:Y:S01]  /*fbc0*/  IMAD R14, R5, UR7, R14 ;  /* 0x00000007050e7c24 */ /* 0x000fe2000f8e020e */
[----:B------:R-:W-:Y:S01]  /*fbd0*/  ULDC UR7, c[0x0][0x600] ;  /* 0x0001800000077ab9 */ /* 0x000fe20000000800 */
[----:B------:R-:W-:-:S02]  /*fbe0*/  IMAD R5, R2, UR8, R19 ;  /* 0x0000000802057c24 */ /* 0x000fc4000f8e0213 */
[----:B------:R-:W-:Y:S02]  /*fbf0*/  IMAD R14, R14, UR7, R13 ;  /* 0x000000070e0e7c24 */ /* 0x000fe4000f8e020d */
[----:B------:R-:W-:-:S03]  /*fc00*/  IMAD.MOV.U32 R2, RZ, RZ, 0x1 ;  /* 0x00000001ff027424 */ /* 0x000fc600078e00ff */
[----:B------:R-:W-:Y:S02]  /*fc10*/  SEL R6, R14, R5, !P2 ;  /* 0x000000050e067207 */ /* 0x000fe40005000000 */
[----:B------:R-:W-:-:S07]  /*fc20*/  SEL R5, R5, R14, !P2 ;  /* 0x0000000e05057207 */ /* 0x000fce0005000000 */
.L_x_306:
[----:B------:R-:W-:Y:S05]  /*fc30*/  BSYNC B1 ;  /* 0x0000000000017941 */ /* 0x000fea0003800000 */
.L_x_305:
[----:B------:R-:W-:-:S13]  /*fc40*/  LOP3.LUT P1, RZ, R2, 0xff, RZ, 0xc0, !PT ;  /* 0x000000ff02ff7812 */ /* 0x000fda000782c0ff */
[----:B------:R-:W-:Y:S05]  /*fc50*/  @P1 BRA `(.L_x_309) ;  /* 0xfffffff400301947 */ /* 0x000fea000383ffff */
[----:B------:R-:W-:Y:S05]  /*fc60*/  BSYNC B0 ;  /* 0x0000000000007941 */ /* 0x000fea0003800000 */
.L_x_297:
[----:B------:R-:W-:-:S03]  /*fc70*/  UMOV UR7, 0xffffffff ;  /* 0xffffffff00077882 */ /* 0x000fc60000000000 */
[----:B------:R-:W-:Y:S05]  /*fc80*/  BRA.DIV UR7, `(.L_x_310) ;  /* 0x00000006074c7947 */ /* 0x000fea000b800000 */
[----:B------:R-:W-:-:S13]  /*fc90*/  ELECT P0, URZ, PT ;  /* 0x00000000003f782f */ /* 0x000fda0003800000 */
.L_x_325:
[----:B------:R-:W-:Y:S04]  /*fca0*/  BSSY B0, `(.L_x_311) ;  /* 0x0000035000007945 */ /* 0x000fe80003800000 */
[----:B------:R-:W-:Y:S05]  /*fcb0*/  @!P0 BRA `(.L_x_312) ;  /* 0x0000000000cc8947 */ /* 0x000fea0003800000 */
[----:B------:R-:W-:-:S04]  /*fcc0*/  ULOP3.LUT UR7, UR13, 0x2, URZ, 0xfc, !UPT ;  /* 0x000000020d077892 */ /* 0x000fc8000f8efc3f */
[----:B------:R-:W-:-:S06]  /*fcd0*/  UISETP.NE.AND UP0, UPT, UR7, 0x3, UPT ;  /* 0x000000030700788c */ /* 0x000fcc000bf05270 */
[----:B------:R-:W-:-:S13]  /*fce0*/  PLOP3.LUT P0, PT, PT, PT, UP0, 0x80, 0x0 ;  /* 0x000000000000781c */ /* 0x000fda0003f0f008 */
[----:B------:R-:W-:Y:S05]  /*fcf0*/  @!P0 BRA `(.L_x_313) ;  /* 0x0000000000048947 */ /* 0x000fea0003800000 */
[----:B------:R-:W-:Y:S01]  /*fd00*/  BPT.TRAP 0x1 ;  /* 0x000000040000795c */ /* 0x000fe20000300000 */
.L_x_313:
[----:B------:R-:W0:Y:S01]  /*fd10*/  S2R R3, SR_CgaCtaId ;  /* 0x0000000000037919 */ /* 0x000e220000008800 */
[----:B------:R-:W-:-:S04]  /*fd20*/  MOV R2, 0x400 ;  /* 0x0000040000027802 */ /* 0x000fc80000000f00 */
[----:B0-----:R-:W-:Y:S02]  /*fd30*/  LEA R3, R3, R2, 0x18 ;  /* 0x0000000203037211 */ /* 0x001fe400078ec0ff */
[----:B------:R-:W-:-:S03]  /*fd40*/  SHF.L.U32 R2, R0, 0x1f, RZ ;  /* 0x0000001f00027819 */ /* 0x000fc600000006ff */
[----:B------:R-:W-:-:S04]  /*fd50*/  VIADD R3, R3, 0x28 ;  /* 0x0000002803037836 */ /* 0x000fc80000000000 */
[C---:B------:R-:W-:Y:S02]  /*fd60*/  IMAD R7, R8.reuse, 0x8, R3 ;  /* 0x0000000808077824 */ /* 0x040fe400078e0203 */
[----:B------:R-:W-:Y:S02]  /*fd70*/  VIADD R8, R8, 0x1 ;  /* 0x0000000108087836 */ /* 0x000fe40000000000 */
[----:B------:R-:W0:Y:S03]  /*fd80*/  SYNCS.PHASECHK.TRANS64.TRYWAIT P0, [R7+URZ], R2 ;  /* 0x00000002070075a7 */ /* 0x000e26000800017f */
[----:B------:R-:W-:-:S04]  /*fd90*/  ISETP.NE.AND P1, PT, R8, 0x5, PT ;  /* 0x000000050800780c */ /* 0x000fc80003f25270 */
[----:B------:R-:W-:Y:S02]  /*fda0*/  SEL R5, RZ, 0x1, P1 ;  /* 0x00000001ff057807 */ /* 0x000fe40000800000 */
[----:B------:R-:W-:Y:S02]  /*fdb0*/  SEL R8, R8, RZ, P1 ;  /* 0x000000ff08087207 */ /* 0x000fe40000800000 */
[----:B------:R-:W-:-:S03]  /*fdc0*/  LOP3.LUT R5, R0, R5, RZ, 0x3c, !PT ;  /* 0x0000000500057212 */ /* 0x000fc600078e3cff */
[----:B------:R-:W-:Y:S01]  /*fdd0*/  IMAD R9, R8, 0x8, R3 ;  /* 0x0000000808097824 */ /* 0x000fe200078e0203 */
[----:B------:R-:W-:Y:S01]  /*fde0*/  SHF.L.U32 R4, R5, 0x1f, RZ ;  /* 0x0000001f05047819 */ /* 0x000fe200000006ff */
[----:B0-----:R-:W-:Y:S06]  /*fdf0*/  @!P0 BRA `(.L_x_314) ;  /* 0x0000000400148947 */ /* 0x001fec0003800000 */
.L_x_326:
[----:B------:R-:W1:Y:S01]  /*fe00*/  SYNCS.PHASECHK.TRANS64.TRYWAIT P0, [R9+URZ], R4 ;  /* 0x00000004090075a7 */ /* 0x000e62000800017f */
[----:B------:R-:W-:-:S05]  /*fe10*/  VIADD R0, R8, 0x1 ;  /* 0x0000000108007836 */ /* 0x000fca0000000000 */
[----:B------:R-:W-:-:S04]  /*fe20*/  ISETP.NE.AND P1, PT, R0, 0x5, PT ;  /* 0x000000050000780c */ /* 0x000fc80003f25270 */
[----:B0-----:R-:W-:Y:S02]  /*fe30*/  SEL R2, RZ, 0x1, P1 ;  /* 0x00000001ff027807 */ /* 0x001fe40000800000 */
[----:B------:R-:W-:Y:S02]  /*fe40*/  SEL R0, R0, RZ, P1 ;  /* 0x000000ff00007207 */ /* 0x000fe40000800000 */
[----:B------:R-:W-:-:S03]  /*fe50*/  LOP3.LUT R7, R5, R2, RZ, 0x3c, !PT ;  /* 0x0000000205077212 */ /* 0x000fc600078e3cff */
[----:B------:R-:W-:Y:S01]  /*fe60*/  IMAD R6, R0, 0x8, R3 ;  /* 0x0000000800067824 */ /* 0x000fe200078e0203 */
[----:B------:R-:W-:Y:S01]  /*fe70*/  SHF.L.U32 R5, R7, 0x1f, RZ ;  /* 0x0000001f07057819 */ /* 0x000fe200000006ff */
[----:B-1----:R-:W-:Y:S06]  /*fe80*/  @!P0 BRA `(.L_x_315) ;  /* 0x0000000400048947 */ /* 0x002fec0003800000 */
.L_x_327:
[----:B------:R-:W1:Y:S01]  /*fe90*/  SYNCS.PHASECHK.TRANS64.TRYWAIT P0, [R6+URZ], R5 ;  /* 0x00000005060075a7 */ /* 0x000e62000800017f */
[----:B------:R-:W-:-:S05]  /*fea0*/  VIADD R0, R0, 0x1 ;  /* 0x0000000100007836 */ /* 0x000fca0000000000 */
[----:B------:R-:W-:-:S04]  /*feb0*/  ISETP.NE.AND P1, PT, R0, 0x5, PT ;  /* 0x000000050000780c */ /* 0x000fc80003f25270 */
[----:B------:R-:W-:Y:S02]  /*fec0*/  SEL R2, RZ, 0x1, P1 ;  /* 0x00000001ff027807 */ /* 0x000fe40000800000 */
[----:B------:R-:W-:Y:S02]  /*fed0*/  SEL R0, R0, RZ, P1 ;  /* 0x000000ff00007207 */ /* 0x000fe40000800000 */
[----:B------:R-:W-:-:S03]  /*fee0*/  LOP3.LUT R7, R7, R2, RZ, 0x3c, !PT ;  /* 0x0000000207077212 */ /* 0x000fc600078e3cff */
[----:B0-----:R-:W-:Y:S01]  /*fef0*/  IMAD R9, R0, 0x8, R3 ;  /* 0x0000000800097824 */ /* 0x001fe200078e0203 */
[----:B------:R-:W-:Y:S01]  /*ff00*/  SHF.L.U32 R4, R7, 0x1f, RZ ;  /* 0x0000001f07047819 */ /* 0x000fe200000006ff */
[----:B-1----:R-:W-:Y:S06]  /*ff10*/  @!P0 BRA `(.L_x_316) ;  /* 0x0000000000f48947 */ /* 0x002fec0003800000 */
.L_x_328:
[----:B------:R-:W1:Y:S01]  /*ff20*/  SYNCS.PHASECHK.TRANS64.TRYWAIT P0, [R9+URZ], R4 ;  /* 0x00000004090075a7 */ /* 0x000e62000800017f */
[----:B------:R-:W-:-:S05]  /*ff30*/  VIADD R0, R0, 0x1 ;  /* 0x0000000100007836 */ /* 0x000fca0000000000 */
[----:B------:R-:W-:-:S04]  /*ff40*/  ISETP.NE.AND P1, PT, R0, 0x5, PT ;  /* 0x000000050000780c */ /* 0x000fc80003f25270 */
[----:B------:R-:W-:Y:S02]  /*ff50*/  SEL R2, RZ, 0x1, P1 ;  /* 0x00000001ff027807 */ /* 0x000fe40000800000 */
[----:B------:R-:W-:Y:S02]  /*ff60*/  SEL R0, R0, RZ, P1 ;  /* 0x000000ff00007207 */ /* 0x000fe40000800000 */
[----:B------:R-:W-:Y:S01]  /*ff70*/  LOP3.LUT R2, R7, R2, RZ, 0x3c, !PT ;  /* 0x0000000207027212 */ /* 0x000fe200078e3cff */
[----:B-1----:R-:W-:Y:S06]  /*ff80*/  @!P0 BRA `(.L_x_317) ;  /* 0x0000000000ec8947 */ /* 0x002fec0003800000 */
.L_x_329:
[----:B------:R-:W-:Y:S01]  /*ff90*/  IMAD R3, R0, 0x8, R3 ;  /* 0x0000000800037824 */ /* 0x000fe200078e0203 */
[----:B------:R-:W-:-:S07]  /*ffa0*/  SHF.L.U32 R0, R2, 0x1f, RZ ;  /* 0x0000001f02007819 */ /* 0x000fce00000006ff */
.L_x_318:
[----:B--2---:R2:W3:Y:S02]  /*ffb0*/  SYNCS.PHASECHK.TRANS64.TRYWAIT P0, [R3+URZ], R0 ;  /* 0x00000000030075a7 */ /* 0x0044e4000800017f */
[----:B---3--:R-:W-:Y:S05]  /*ffc0*/  @!P0 NANOSLEEP.SYNCS 0x989680 ;  /* 0x009896800000895d */ /* 0x008fea0003900000 */
[----:B------:R-:W3:Y:S02]  /*ffd0*/  @!P0 SYNCS.PHASECHK.TRANS64 P0, [R3+URZ], R0 ;  /* 0x00000000030085a7 */ /* 0x000ee4000800007f */
[----:B---3--:R-:W-:Y:S05]  /*ffe0*/  @!P0 BRA `(.L_x_318) ;  /* 0xfffffffc00f08947 */ /* 0x008fea000383ffff */
.L_x_312:
[----:B------:R-:W-:Y:S05]  /*fff0*/  BSYNC B0 ;  /* 0x0000000000007941 */ /* 0x000fea0003800000 */
.L_x_311:
[----:B------:R-:W-:Y:S05]  /*10000*/  EXIT ;  /* 0x000000000000794d */ /* 0x000fea0003800000 */
.L_x_17:
[----:B-1----:R-:W-:-:S04]  /*10010*/  IMAD.U32 R3, RZ, RZ, UR6 ;  /* 0x00000006ff037e24 */ /* 0x002fc8000f8e00ff */
[----:B------:R1:W2:Y:S03]  /*10020*/  SYNCS.PHASECHK.TRANS64.TRYWAIT P0, [R3+URZ], R0 ;  /* 0x00000000030075a7 */ /* 0x0002a6000800017f */
[----:B--2---:R-:W-:Y:S05]  /*10030*/  @!P0 NANOSLEEP.SYNCS 0x989680 ;  /* 0x009896800000895d */ /* 0x004fea0003900000 */
[----:B------:R-:W2:Y:S02]  /*10040*/  @!P0 SYNCS.PHASECHK.TRANS64 P0, [R3+URZ], R0 ;  /* 0x00000000030085a7 */ /* 0x000ea4000800007f */
[----:B--2---:R-:W-:Y:S05]  /*10050*/  @!P0 BRA `(.L_x_17) ;  /* 0xfffffffc00ec8947 */ /* 0x004fea000383ffff */
[----:B------:R-:W-:Y:S05]  /*10060*/  BRA `(.L_x_16) ;  /* 0xffffff1800c47947 */ /* 0x000fea000383ffff */
.L_x_23:
[----:B-----5:R1:W-:Y:S02]  /*10070*/  STL [R1+0x88], R0 ;  /* 0x0000880001007387 */ /* 0x0203e40000100800 */
[----:B-1----:R-:W-:-:S04]  /*10080*/  IMAD.U32 R0, RZ, RZ, UR9 ;  /* 0x00000009ff007e24 */ /* 0x002fc8000f8e00ff */
[----:B------:R1:W3:Y:S03]  /*10090*/  SYNCS.PHASECHK.TRANS64.TRYWAIT P0, [R0+URZ], R229 ;  /* 0x000000e5000075a7 */ /* 0x0002e6000800017f */
[----:B---3--:R-:W-:Y:S05]  /*100a0*/  @!P0 NANOSLEEP.SYNCS 0x989680 ;  /* 0x009896800000895d */ /* 0x008fea0003900000 */
[----:B------:R1:W3:Y:S02]  /*100b0*/  @!P0 SYNCS.PHASECHK.TRANS64 P0, [R0+URZ], R229 ;  /* 0x000000e5000085a7 */ /* 0x0002e4000800007f */
[----:B-1----:R1:W5:Y:S02]  /*100c0*/  LDL.LU R0, [R1+0x88] ;  /* 0x0000880001007983 */ /* 0x0023640000300800 */
[----:B-1-3--:R-:W-:Y:S05]  /*100d0*/  @!P0 BRA `(.L_x_23) ;  /* 0xfffffffc00e48947 */ /* 0x00afea000383ffff */
[----:B------:R-:W-:Y:S05]  /*100e0*/  BRA `(.L_x_22) ;  /* 0xffffff2c00387947 */ /* 0x000fea000383ffff */
.L_x_298:
[----:B------:R-:W-:Y:S01]  /*100f0*/  BSSY B1, `(.L_x_319) ;  /* 0x0000006000017945 */ /* 0x000fe20003800000 */
[----:B------:R-:W-:-:S07]  /*10100*/  IMAD.MOV.U32 R2, RZ, RZ, -0x1 ;  /* 0xffffffffff027424 */ /* 0x000fce00078e00ff */
[----:B------:R-:W-:Y:S05]  /*10110*/  WARPSYNC.COLLECTIVE R2, `(.L_x_320) ;  /* 0x00000000020c7348 */ /* 0x000fea0003c00000 */
[----:B------:R-:W-:Y:S02]  /*10120*/  ELECT P1, UR62, PT ;  /* 0x00000000003e782f */ /* 0x000fe40003820000 */
[----:B------:R-:W-:Y:S01]  /*10130*/  MOV R2, UR62 ;  /* 0x0000003e00027c02 */ /* 0x000fe20008000f00 */
[----:B------:R-:W-:Y:S10]  /*10140*/  ENDCOLLECTIVE ;  /* 0x000000000000791b */ /* 0x000ff40003800000 */
.L_x_320:
[----:B------:R-:W-:Y:S05]  /*10150*/  BSYNC B1 ;  /* 0x0000000000017941 */ /* 0x000fea0003800000 */
.L_x_319:
[----:B------:R-:W-:Y:S05]  /*10160*/  BRA `(.L_x_321) ;  /* 0xffffffec00f87947 */ /* 0x000fea000383ffff */
.L_x_301:
[----:B-1----:R1:W2:Y:S02]  /*10170*/  SYNCS.PHASECHK.TRANS64.TRYWAIT P1, [R13+URZ+0x28], R4 ;  /* 0x000028040d0075a7 */ /* 0x0022a4000802017f */
[----:B--2---:R-:W-:Y:S05]  /*10180*/  @!P1 NANOSLEEP.SYNCS 0x989680 ;  /* 0x009896800000995d */ /* 0x004fea0003900000 */
[----:B------:R-:W2:Y:S02]  /*10190*/  @!P1 SYNCS.PHASECHK.TRANS64 P1, [R13+URZ+0x28], R4 ;  /* 0x000028040d0095a7 */ /* 0x000ea4000802007f */
[----:B--2---:R-:W-:Y:S05]  /*101a0*/  @!P1 BRA `(.L_x_301) ;  /* 0xfffffffc00f09947 */ /* 0x004fea000383ffff */
[----:B------:R-:W-:Y:S05]  /*101b0*/  BRA `(.L_x_322) ;  /* 0xfffffff0002c7947 */ /* 0x000fea000383ffff */
.L_x_310:
[----:B------:R-:W-:Y:S01]  /*101c0*/  BSSY B0, `(.L_x_323) ;  /* 0x0000006000007945 */ /* 0x000fe20003800000 */
[----:B------:R-:W-:-:S07]  /*101d0*/  IMAD.MOV.U32 R2, RZ, RZ, -0x1 ;  /* 0xffffffffff027424 */ /* 0x000fce00078e00ff */
[----:B------:R-:W-:Y:S05]  /*101e0*/  WARPSYNC.COLLECTIVE R2, `(.L_x_324) ;  /* 0x00000000020c7348 */ /* 0x000fea0003c00000 */
[----:B------:R-:W-:Y:S02]  /*101f0*/  ELECT P1, UR62, PT ;  /* 0x00000000003e782f */ /* 0x000fe40003820000 */
[----:B------:R-:W-:Y:S01]  /*10200*/  MOV R2, UR62 ;  /* 0x0000003e00027c02 */ /* 0x000fe20008000f00 */
[----:B------:R-:W-:Y:S10]  /*10210*/  ENDCOLLECTIVE ;  /* 0x000000000000791b */ /* 0x000ff40003800000 */
.L_x_324:
[----:B------:R-:W-:Y:S05]  /*10220*/  BSYNC B0 ;  /* 0x0000000000007941 */ /* 0x000fea0003800000 */
.L_x_323:
[----:B------:R-:W-:Y:S01]  /*10230*/  PLOP3.LUT P0, PT, P1, PT, PT, 0x80, 0x0 ;  /* 0x000000000000781c */ /* 0x000fe20000f0f070 */
[----:B------:R-:W-:-:S12]  /*10240*/  BRA `(.L_x_325) ;  /* 0xfffffff800947947 */ /* 0x000fd8000383ffff */
.L_x_314:
[----:B0-----:R0:W1:Y:S02]  /*10250*/  SYNCS.PHASECHK.TRANS64.TRYWAIT P0, [R7+URZ], R2 ;  /* 0x00000002070075a7 */ /* 0x001064000800017f */
[----:B-1----:R-:W-:Y:S05]  /*10260*/  @!P0 NANOSLEEP.SYNCS 0x989680 ;  /* 0x009896800000895d */ /* 0x002fea0003900000 */
[----:B------:R-:W1:Y:S02]  /*10270*/  @!P0 SYNCS.PHASECHK.TRANS64 P0, [R7+URZ], R2 ;  /* 0x00000002070085a7 */ /* 0x000e64000800007f */
[----:B-1----:R-:W-:Y:S05]  /*10280*/  @!P0 BRA `(.L_x_314) ;  /* 0xfffffffc00f08947 */ /* 0x002fea000383ffff */
[----:B------:R-:W-:Y:S05]  /*10290*/  BRA `(.L_x_326) ;  /* 0xfffffff800d87947 */ /* 0x000fea000383ffff */
.L_x_315:
[----:B0-----:R0:W1:Y:S02]  /*102a0*/  SYNCS.PHASECHK.TRANS64.TRYWAIT P0, [R9+URZ], R4 ;  /* 0x00000004090075a7 */ /* 0x001064000800017f */
[----:B-1----:R-:W-:Y:S05]  /*102b0*/  @!P0 NANOSLEEP.SYNCS 0x989680 ;  /* 0x009896800000895d */ /* 0x002fea0003900000 */
[----:B------:R-:W1:Y:S02]  /*102c0*/  @!P0 SYNCS.PHASECHK.TRANS64 P0, [R9+URZ], R4 ;  /* 0x00000004090085a7 */ /* 0x000e64000800007f */
[----:B-1----:R-:W-:Y:S05]  /*102d0*/  @!P0 BRA `(.L_x_315) ;  /* 0xfffffffc00f08947 */ /* 0x002fea000383ffff */
[----:B------:R-:W-:Y:S05]  /*102e0*/  BRA `(.L_x_327) ;  /* 0xfffffff800e87947 */ /* 0x000fea000383ffff */
.L_x_316:
[----:B0-----:R0:W1:Y:S02]  /*102f0*/  SYNCS.PHASECHK.TRANS64.TRYWAIT P0, [R6+URZ], R5 ;  /* 0x00000005060075a7 */ /* 0x001064000800017f */
[----:B-1----:R-:W-:Y:S05]  /*10300*/  @!P0 NANOSLEEP.SYNCS 0x989680 ;  /* 0x009896800000895d */ /* 0x002fea0003900000 */
[----:B------:R-:W1:Y:S02]  /*10310*/  @!P0 SYNCS.PHASECHK.TRANS64 P0, [R6+URZ], R5 ;  /* 0x00000005060085a7 */ /* 0x000e64000800007f */
[----:B-1----:R-:W-:Y:S05]  /*10320*/  @!P0 BRA `(.L_x_316) ;  /* 0xfffffffc00f08947 */ /* 0x002fea000383ffff */
[----:B------:R-:W-:Y:S05]  /*10330*/  BRA `(.L_x_328) ;  /* 0xfffffff800f87947 */ /* 0x000fea000383ffff */
.L_x_317:
[----:B-1----:R1:W2:Y:S02]  /*10340*/  SYNCS.PHASECHK.TRANS64.TRYWAIT P0, [R9+URZ], R4 ;  /* 0x00000004090075a7 */ /* 0x0022a4000800017f */
[----:B--2---:R-:W-:Y:S05]  /*10350*/  @!P0 NANOSLEEP.SYNCS 0x989680 ;  /* 0x009896800000895d */ /* 0x004fea0003900000 */
[----:B------:R-:W2:Y:S02]  /*10360*/  @!P0 SYNCS.PHASECHK.TRANS64 P0, [R9+URZ], R4 ;  /* 0x00000004090085a7 */ /* 0x000ea4000800007f */
[----:B--2---:R-:W-:Y:S05]  /*10370*/  @!P0 BRA `(.L_x_317) ;  /* 0xfffffffc00f08947 */ /* 0x004fea000383ffff */
[----:B------:R-:W-:Y:S05]  /*10380*/  BRA `(.L_x_329) ;  /* 0xfffffffc00007947 */ /* 0x000fea000383ffff */
.L_x_330:
[----:B------:R-:W-:-:S00]  /*10390*/  BRA `(.L_x_330) ;  /* 0xfffffffc00fc7947 */ /* 0x000fc0000383ffff */
[----:B------:R-:W-:-:S00]  /*103a0*/  NOP ;  /* 0x0000000000007918 */ /* 0x000fc00000000000 */
        /* <DEDUP_REMOVED lines=13> */
.L_x_331:


//--------------------- .nv.shared._ZN7cutlass13device_kernelINS_4gemm6kernel13GemmUniversalIN4cute5tupleIJiiiiEEENS1_10collective13CollectiveMmaINS1_37MainloopSm90TmaGmmaWarpSpecializedFP8ILi5ENS5_IJNS4_1CILi1EEESB_SB_EEENS1_35KernelTmaWarpSpecializedCooperativeEEENS5_IJNSA_ILi128EEENSA_ILi256EEENSA_ILi64EEEEEENS_12float_e5m2_tENS5_IJlSB_lEEESJ_SK_NS4_8TiledMMAINS4_8MMA_AtomIJNS4_4SM904GMMA31MMA_64x256x32_F32E5M2E5M2_SS_TNILNSO_7ScaleInE1ELSQ_1EEEEEENS4_6LayoutINS5_IJNSA_ILi2EEESB_SB_EEENS5_IJSB_NSA_ILi0EEESW_EEEEENS5_IJNS4_10UnderscoreESZ_SZ_EEEEENS4_13SM90_TMA_LOADENS4_14ComposedLayoutINS4_7SwizzleILi2ELi4ELi3EEENS4_18smem_ptr_flag_bitsILi8EEENST_INS5_IJNSA_ILi8EEESH_EEENS5_IJSH_SB_EEEEEEEvNS4_8identityES12_S1C_vS1D_EENS_8epilogue10collective6detail29Sm90TmaWarpSpecializedAdapterINS1G_15DefaultEpilogueISJ_SK_SK_NS1F_6thread17LinearCombinationISJ_Li1EffLNS1K_9ScaleType4KindE0ELNS_15FloatRoundStyleE2ESJ_EENS1_15EpilogueDefaultEEEEEvvEEEEvNT_6ParamsE --------------------------
	.section	.nv.shared._ZN7cutlass13device_kernelINS_4gemm6kernel13GemmUniversalIN4cute5tupleIJiiiiEEENS1_10collective13CollectiveMmaINS1_37MainloopSm90TmaGmmaWarpSpecializedFP8ILi5ENS5_IJNS4_1CILi1EEESB_SB_EEENS1_35KernelTmaWarpSpecializedCooperativeEEENS5_IJNSA_ILi128EEENSA_ILi256EEENSA_ILi64EEEEEENS_12float_e5m2_tENS5_IJlSB_lEEESJ_SK_NS4_8TiledMMAINS4_8MMA_AtomIJNS4_4SM904GMMA31MMA_64x256x32_F32E5M2E5M2_SS_TNILNSO_7ScaleInE1ELSQ_1EEEEEENS4_6LayoutINS5_IJNSA_ILi2EEESB_SB_EEENS5_IJSB_NSA_ILi0EEESW_EEEEENS5_IJNS4_10UnderscoreESZ_SZ_EEEEENS4_13SM90_TMA_LOADENS4_14ComposedLayoutINS4_7SwizzleILi2ELi4ELi3EEENS4_18smem_ptr_flag_bitsILi8EEENST_INS5_IJNSA_ILi8EEESH_EEENS5_IJSH_SB_EEEEEEEvNS4_8identityES12_S1C_vS1D_EENS_8epilogue10collective6detail29Sm90TmaWarpSpecializedAdapterINS1G_15DefaultEpilogueISJ_SK_SK_NS1F_6thread17LinearCombinationISJ_Li1EffLNS1K_9ScaleType4KindE0ELNS_15FloatRoundStyleE2ESJ_EENS1_15EpilogueDefaultEEEEEvvEEEEvNT_6ParamsE,"aw",@nobits
	.sectionflags	@""
	.align	16
	.zero		1024


//--------------------- .nv.shared.reserved.0     --------------------------
	.section	.nv.shared.reserved.0,"aw",@nobits
	.weak		__nv_reservedSMEM_offset_0_alias
	.size		__nv_reservedSMEM_offset_0_alias, 0, 0
	.other		__nv_reservedSMEM_offset_0_alias,@"STO_CUDA_RESERVED_SHARED STV_DEFAULT"
__nv_reservedSMEM_offset_0_alias:
	.zero		0


//--------------------- .nv.global                --------------------------
	.section	.nv.global,"aw",@nobits
.nv.global:
	.type		_ZN40_INTERNAL_bb4019e2_4_k_cu_dd7d4086_305814cute1_E,@object
	.size		_ZN40_INTERNAL_bb4019e2_4_k_cu_dd7d4086_305814cute1_E,(_ZN40_INTERNAL_bb4019e2_4_k_cu_dd7d4086_305814cuda3std3__45__cpo6cbeginE - _ZN40_INTERNAL_bb4019e2_4_k_cu_dd7d4086_305814cute1_E)
_ZN40_INTERNAL_bb4019e2_4_k_cu_dd7d4086_305814cute1_E:
	.zero		1
	.type		_ZN40_INTERNAL_bb4019e2_4_k_cu_dd7d4086_305814cuda3std3__45__cpo6cbeginE,@object
	.size		_ZN40_INTERNAL_bb4019e2_4_k_cu_dd7d4086_305814cuda3std3__45__cpo6cbeginE,(_ZN40_INTERNAL_bb4019e2_4_k_cu_dd7d4086_305814cuda3std3__48in_placeE - _ZN40_INTERNAL_bb4019e2_4_k_cu_dd7d4086_305814cuda3std3__45__cpo6cbeginE)
_ZN40_INTERNAL_bb4019e2_4_k_cu_dd7d4086_305814cuda3std3__45__cpo6cbeginE:
	.zero		1
	.type		_ZN40_INTERNAL_bb4019e2_4_k_cu_dd7d4086_305814cuda3std3__48in_placeE,@object
	.size		_ZN40_INTERNAL_bb4019e2_4_k_cu_dd7d4086_305814cuda3std3__48in_placeE,(_ZN40_INTERNAL_bb4019e2_4_k_cu_dd7d4086_305814cuda3std6ranges3__45__cpo9iter_moveE - _ZN40_INTERNAL_bb4019e2_4_k_cu_dd7d4086_305814cuda3std3__48in_placeE)
_ZN40_INTERNAL_bb4019e2_4_k_cu_dd7d4086_305814cuda3std3__48in_placeE:
	.zero		1
	.type		_ZN40_INTERNAL_bb4019e2_4_k_cu_dd7d4086_305814cuda3std6ranges3__45__cpo9iter_moveE,@object
	.size		_ZN40_INTERNAL_bb4019e2_4_k_cu_dd7d4086_305814cuda3std6ranges3__45__cpo9iter_moveE,(_ZN40_INTERNAL_bb4019e2_4_k_cu_dd7d4086_305814cuda3std3__45__cpo5beginE - _ZN40_INTERNAL_bb4019e2_4_k_cu_dd7d4086_305814cuda3std6ranges3__45__cpo9iter_moveE)
_ZN40_INTERNAL_bb4019e2_4_k_cu_dd7d4086_305814cuda3std6ranges3__45__cpo9iter_moveE:
	.zero		1
	.type		_ZN40_INTERNAL_bb4019e2_4_k_cu_dd7d4086_305814cuda3std3__45__cpo5beginE,@object
	.size		_ZN40_INTERNAL_bb4019e2_4_k_cu_dd7d4086_305814cuda3std3__45__cpo5beginE,(_ZN40_INTERNAL_bb4019e2_4_k_cu_dd7d4086_305814cuda3std3__442_GLOBAL__N__bb4019e2_4_k_cu_dd7d4086_305816ignoreE - _ZN40_INTERNAL_bb4019e2_4_k_cu_dd7d4086_305814cuda3std3__45__cpo5beginE)
_ZN40_INTERNAL_bb4019e2_4_k_cu_dd7d4086_305814cuda3std3__45__cpo5beginE:
	.zero		1
	.type		_ZN40_INTERNAL_bb4019e2_4_k_cu_dd7d4086_305814cuda3std3__442_GLOBAL__N__bb4019e2_4_k_cu_dd7d4086_305816ignoreE,@object
	.size		_ZN40_INTERNAL_bb4019e2_4_k_cu_dd7d4086_305814cuda3std3__442_GLOBAL__N__bb4019e2_4_k_cu_dd7d4086_305816ignoreE,(_ZN40_INTERNAL_bb4019e2_4_k_cu_dd7d4086_305814cute7productE - _ZN40_INTERNAL_bb4019e2_4_k_cu_dd7d4086_305814cuda3std3__442_GLOBAL__N__bb4019e2_4_k_cu_dd7d4086_305816ignoreE)
_ZN40_INTERNAL_bb4019e2_4_k_cu_dd7d4086_305814cuda3std3__442_GLOBAL__N__bb4019e2_4_k_cu_dd7d4086_305816ignoreE:
	.zero		1
	.type		_ZN40_INTERNAL_bb4019e2_4_k_cu_dd7d4086_305814cute7productE,@object
	.size		_ZN40_INTERNAL_bb4019e2_4_k_cu_dd7d4086_305814cute7productE,(_ZN40_INTERNAL_bb4019e2_4_k_cu_dd7d4086_305814cuda3std3__45__cpo3endE - _ZN40_INTERNAL_bb4019e2_4_k_cu_dd7d4086_305814cute7productE)
_ZN40_INTERNAL_bb4019e2_4_k_cu_dd7d4086_305814cute7productE:
	.zero		1
	.type		_ZN40_INTERNAL_bb4019e2_4_k_cu_dd7d4086_305814cuda3std3__45__cpo3endE,@object
	.size		_ZN40_INTERNAL_bb4019e2_4_k_cu_dd7d4086_305814cuda3std3__45__cpo3endE,(_ZN40_INTERNAL_bb4019e2_4_k_cu_dd7d4086_305814cuda3std3__419piecewise_constructE - _ZN40_INTERNAL_bb4019e2_4_k_cu_dd7d4086_305814cuda3std3__45__cpo3endE)
_ZN40_INTERNAL_bb4019e2_4_k_cu_dd7d4086_305814cuda3std3__45__cpo3endE:
	.zero		1
	.type		_ZN40_INTERNAL_bb4019e2_4_k_cu_dd7d4086_305814cuda3std3__419piecewise_constructE,@object
	.size		_ZN40_INTERNAL_bb4019e2_4_k_cu_dd7d4086_305814cuda3std3__419piecewise_constructE,(_ZN40_INTERNAL_bb4019e2_4_k_cu_dd7d4086_305814cuda3std3__45__cpo4cendE - _ZN40_INTERNAL_bb4019e2_4_k_cu_dd7d4086_305814cuda3std3__419piecewise_constructE)
_ZN40_INTERNAL_bb4019e2_4_k_cu_dd7d4086_305814cuda3std3__419piecewise_constructE:
	.zero		1
	.type		_ZN40_INTERNAL_bb4019e2_4_k_cu_dd7d4086_305814cuda3std3__45__cpo4cendE,@object
	.size		_ZN40_INTERNAL_bb4019e2_4_k_cu_dd7d4086_305814cuda3std3__45__cpo4cendE,(_ZN40_INTERNAL_bb4019e2_4_k_cu_dd7d4086_305814cuda3std6ranges3__45__cpo4swapE - _ZN40_INTERNAL_bb4019e2_4_k_cu_dd7d4086_305814cuda3std3__45__cpo4cendE)
_ZN40_INTERNAL_bb4019e2_4_k_cu_dd7d4086_305814cuda3std3__45__cpo4cendE:
	.zero		1
	.type		_ZN40_INTERNAL_bb4019e2_4_k_cu_dd7d4086_305814cuda3std6ranges3__45__cpo4swapE,@object
	.size		_ZN40_INTERNAL_bb4019e2_4_k_cu_dd7d4086_305814cuda3std6ranges3__45__cpo4swapE,(.L_7 - _ZN40_INTERNAL_bb4019e2_4_k_cu_dd7d4086_305814cuda3std6ranges3__45__cpo4swapE)
_ZN40_INTERNAL_bb4019e2_4_k_cu_dd7d4086_305814cuda3std6ranges3__45__cpo4swapE:
	.zero		1
.L_7:


//--------------------- .nv.constant0._ZN7cutlass13device_kernelINS_4gemm6kernel13GemmUniversalIN4cute5tupleIJiiiiEEENS1_10collective13CollectiveMmaINS1_37MainloopSm90TmaGmmaWarpSpecializedFP8ILi5ENS5_IJNS4_1CILi1EEESB_SB_EEENS1_35KernelTmaWarpSpecializedCooperativeEEENS5_IJNSA_ILi128EEENSA_ILi256EEENSA_ILi64EEEEEENS_12float_e5m2_tENS5_IJlSB_lEEESJ_SK_NS4_8TiledMMAINS4_8MMA_AtomIJNS4_4SM904GMMA31MMA_64x256x32_F32E5M2E5M2_SS_TNILNSO_7ScaleInE1ELSQ_1EEEEEENS4_6LayoutINS5_IJNSA_ILi2EEESB_SB_EEENS5_IJSB_NSA_ILi0EEESW_EEEEENS5_IJNS4_10UnderscoreESZ_SZ_EEEEENS4_13SM90_TMA_LOADENS4_14ComposedLayoutINS4_7SwizzleILi2ELi4ELi3EEENS4_18smem_ptr_flag_bitsILi8EEENST_INS5_IJNSA_ILi8EEESH_EEENS5_IJSH_SB_EEEEEEEvNS4_8identityES12_S1C_vS1D_EENS_8epilogue10collective6detail29Sm90TmaWarpSpecializedAdapterINS1G_15DefaultEpilogueISJ_SK_SK_NS1F_6thread17LinearCombinationISJ_Li1EffLNS1K_9ScaleType4KindE0ELNS_15FloatRoundStyleE2ESJ_EENS1_15EpilogueDefaultEEEEEvvEEEEvNT_6ParamsE --------------------------
	.section	.nv.constant0._ZN7cutlass13device_kernelINS_4gemm6kernel13GemmUniversalIN4cute5tupleIJiiiiEEENS1_10collective13CollectiveMmaINS1_37MainloopSm90TmaGmmaWarpSpecializedFP8ILi5ENS5_IJNS4_1CILi1EEESB_SB_EEENS1_35KernelTmaWarpSpecializedCooperativeEEENS5_IJNSA_ILi128EEENSA_ILi256EEENSA_ILi64EEEEEENS_12float_e5m2_tENS5_IJlSB_lEEESJ_SK_NS4_8TiledMMAINS4_8MMA_AtomIJNS4_4SM904GMMA31MMA_64x256x32_F32E5M2E5M2_SS_TNILNSO_7ScaleInE1ELSQ_1EEEEEENS4_6LayoutINS5_IJNSA_ILi2EEESB_SB_EEENS5_IJSB_NSA_ILi0EEESW_EEEEENS5_IJNS4_10UnderscoreESZ_SZ_EEEEENS4_13SM90_TMA_LOADENS4_14ComposedLayoutINS4_7SwizzleILi2ELi4ELi3EEENS4_18smem_ptr_flag_bitsILi8EEENST_INS5_IJNSA_ILi8EEESH_EEENS5_IJSH_SB_EEEEEEEvNS4_8identityES12_S1C_vS1D_EENS_8epilogue10collective6detail29Sm90TmaWarpSpecializedAdapterINS1G_15DefaultEpilogueISJ_SK_SK_NS1F_6thread17LinearCombinationISJ_Li1EffLNS1K_9ScaleType4KindE0ELNS_15FloatRoundStyleE2ESJ_EENS1_15EpilogueDefaultEEEEEvvEEEEvNT_6ParamsE,"a",@progbits
	.sectionflags	@""
	.align	4
.nv.constant0._ZN7cutlass13device_kernelINS_4gemm6kernel13GemmUniversalIN4cute5tupleIJiiiiEEENS1_10collective13CollectiveMmaINS1_37MainloopSm90TmaGmmaWarpSpecializedFP8ILi5ENS5_IJNS4_1CILi1EEESB_SB_EEENS1_35KernelTmaWarpSpecializedCooperativeEEENS5_IJNSA_ILi128EEENSA_ILi256EEENSA_ILi64EEEEEENS_12float_e5m2_tENS5_IJlSB_lEEESJ_SK_NS4_8TiledMMAINS4_8MMA_AtomIJNS4_4SM904GMMA31MMA_64x256x32_F32E5M2E5M2_SS_TNILNSO_7ScaleInE1ELSQ_1EEEEEENS4_6LayoutINS5_IJNSA_ILi2EEESB_SB_EEENS5_IJSB_NSA_ILi0EEESW_EEEEENS5_IJNS4_10UnderscoreESZ_SZ_EEEEENS4_13SM90_TMA_LOADENS4_14ComposedLayoutINS4_7SwizzleILi2ELi4ELi3EEENS4_18smem_ptr_flag_bitsILi8EEENST_INS5_IJNSA_ILi8EEESH_EEENS5_IJSH_SB_EEEEEEEvNS4_8identityES12_S1C_vS1D_EENS_8epilogue10collective6detail29Sm90TmaWarpSpecializedAdapterINS1G_15DefaultEpilogueISJ_SK_SK_NS1F_6thread17LinearCombinationISJ_Li1EffLNS1K_9ScaleType4KindE0ELNS_15FloatRoundStyleE2ESJ_EENS1_15EpilogueDefaultEEEEEvvEEEEvNT_6ParamsE:
	.zero		1664


//--------------------- SYMBOLS --------------------------

	.type		.nv.reservedSmem.offset0,@object
	.size		.nv.reservedSmem.offset0,0x4
